//
// Generated by NVIDIA NVVM Compiler
//
// Compiler Build ID: CL-36424714
// Cuda compilation tools, release 13.0, V13.0.88
// Based on NVVM 20.0.0
//

.version 9.0
.target sm_100
.address_size 64

	// .globl	_Z17matmul_cuda_coresPKfS0_Pfi

.visible .entry _Z17matmul_cuda_coresPKfS0_Pfi(
	.param .u64 .ptr .align 1 _Z17matmul_cuda_coresPKfS0_Pfi_param_0,
	.param .u64 .ptr .align 1 _Z17matmul_cuda_coresPKfS0_Pfi_param_1,
	.param .u64 .ptr .align 1 _Z17matmul_cuda_coresPKfS0_Pfi_param_2,
	.param .u32 _Z17matmul_cuda_coresPKfS0_Pfi_param_3
)
{
	.reg .pred 	%p<10>;
	.reg .b32 	%r<40>;
	.reg .b32 	%f<67>;
	.reg .b64 	%rd<67>;

	ld.param.u64 	%rd14, [_Z17matmul_cuda_coresPKfS0_Pfi_param_0];
	ld.param.u64 	%rd15, [_Z17matmul_cuda_coresPKfS0_Pfi_param_1];
	ld.param.u32 	%r18, [_Z17matmul_cuda_coresPKfS0_Pfi_param_3];
	cvta.to.global.u64 	%rd1, %rd15;
	cvta.to.global.u64 	%rd2, %rd14;
	mov.u32 	%r19, %ctaid.y;
	mov.u32 	%r20, %ntid.y;
	mov.u32 	%r21, %tid.y;
	mad.lo.s32 	%r1, %r19, %r20, %r21;
	mov.u32 	%r22, %ctaid.x;
	mov.u32 	%r23, %ntid.x;
	mov.u32 	%r24, %tid.x;
	mad.lo.s32 	%r2, %r22, %r23, %r24;
	max.s32 	%r25, %r1, %r2;
	setp.ge.s32 	%p1, %r25, %r18;
	@%p1 bra 	$L__BB0_13;
	mul.lo.s32 	%r3, %r18, %r1;
	and.b32  	%r4, %r18, 7;
	setp.lt.u32 	%p2, %r18, 8;
	mov.f32 	%f66, 0f00000000;
	mov.b32 	%r38, 0;
	@%p2 bra 	$L__BB0_4;
	and.b32  	%r38, %r18, 2147483640;
	neg.s32 	%r36, %r38;
	mul.wide.s32 	%rd16, %r18, 4;
	add.s64 	%rd3, %rd1, %rd16;
	shl.b32 	%r7, %r18, 3;
	mul.wide.s32 	%rd17, %r18, 8;
	add.s64 	%rd4, %rd1, %rd17;
	mul.wide.s32 	%rd18, %r18, 12;
	add.s64 	%rd5, %rd1, %rd18;
	mul.wide.s32 	%rd19, %r18, 16;
	add.s64 	%rd6, %rd1, %rd19;
	mul.wide.s32 	%rd20, %r18, 20;
	add.s64 	%rd7, %rd1, %rd20;
	mul.wide.s32 	%rd21, %r18, 24;
	add.s64 	%rd8, %rd1, %rd21;
	mul.wide.s32 	%rd22, %r18, 28;
	add.s64 	%rd9, %rd1, %rd22;
	mul.wide.u32 	%rd23, %r3, 4;
	add.s64 	%rd24, %rd23, %rd2;
	add.s64 	%rd66, %rd24, 16;
	mov.f32 	%f66, 0f00000000;
	mov.u32 	%r35, %r2;
$L__BB0_3:
	.pragma "nounroll";
	mul.wide.s32 	%rd25, %r35, 4;
	add.s64 	%rd26, %rd3, %rd25;
	add.s64 	%rd27, %rd4, %rd25;
	add.s64 	%rd28, %rd5, %rd25;
	add.s64 	%rd29, %rd6, %rd25;
	add.s64 	%rd30, %rd7, %rd25;
	add.s64 	%rd31, %rd8, %rd25;
	add.s64 	%rd32, %rd9, %rd25;
	add.s64 	%rd33, %rd1, %rd25;
	ld.global.f32 	%f16, [%rd66+-16];
	ld.global.f32 	%f17, [%rd33];
	fma.rn.f32 	%f18, %f16, %f17, %f66;
	ld.global.f32 	%f19, [%rd66+-12];
	ld.global.f32 	%f20, [%rd26];
	fma.rn.f32 	%f21, %f19, %f20, %f18;
	ld.global.f32 	%f22, [%rd66+-8];
	ld.global.f32 	%f23, [%rd27];
	fma.rn.f32 	%f24, %f22, %f23, %f21;
	ld.global.f32 	%f25, [%rd66+-4];
	ld.global.f32 	%f26, [%rd28];
	fma.rn.f32 	%f27, %f25, %f26, %f24;
	ld.global.f32 	%f28, [%rd66];
	ld.global.f32 	%f29, [%rd29];
	fma.rn.f32 	%f30, %f28, %f29, %f27;
	ld.global.f32 	%f31, [%rd66+4];
	ld.global.f32 	%f32, [%rd30];
	fma.rn.f32 	%f33, %f31, %f32, %f30;
	ld.global.f32 	%f34, [%rd66+8];
	ld.global.f32 	%f35, [%rd31];
	fma.rn.f32 	%f36, %f34, %f35, %f33;
	ld.global.f32 	%f37, [%rd66+12];
	ld.global.f32 	%f38, [%rd32];
	fma.rn.f32 	%f66, %f37, %f38, %f36;
	add.s32 	%r36, %r36, 8;
	add.s32 	%r35, %r35, %r7;
	add.s64 	%rd66, %rd66, 32;
	setp.ne.s32 	%p3, %r36, 0;
	@%p3 bra 	$L__BB0_3;
$L__BB0_4:
	setp.eq.s32 	%p4, %r4, 0;
	@%p4 bra 	$L__BB0_12;
	and.b32  	%r13, %r18, 3;
	setp.lt.u32 	%p5, %r4, 4;
	@%p5 bra 	$L__BB0_7;
	add.s32 	%r27, %r38, %r3;
	mul.wide.u32 	%rd34, %r27, 4;
	add.s64 	%rd35, %rd2, %rd34;
	ld.global.f32 	%f40, [%rd35];
	mad.lo.s32 	%r28, %r38, %r18, %r2;
	mul.wide.s32 	%rd36, %r28, 4;
	add.s64 	%rd37, %rd1, %rd36;
	ld.global.f32 	%f41, [%rd37];
	fma.rn.f32 	%f42, %f40, %f41, %f66;
	cvt.u64.u32 	%rd38, %r3;
	cvt.u64.u32 	%rd39, %r38;
	add.s64 	%rd40, %rd39, %rd38;
	shl.b64 	%rd41, %rd40, 2;
	add.s64 	%rd42, %rd2, %rd41;
	ld.global.f32 	%f43, [%rd42+4];
	mul.wide.s32 	%rd43, %r18, 4;
	add.s64 	%rd44, %rd37, %rd43;
	ld.global.f32 	%f44, [%rd44];
	fma.rn.f32 	%f45, %f43, %f44, %f42;
	ld.global.f32 	%f46, [%rd42+8];
	add.s64 	%rd45, %rd44, %rd43;
	ld.global.f32 	%f47, [%rd45];
	fma.rn.f32 	%f48, %f46, %f47, %f45;
	ld.global.f32 	%f49, [%rd42+12];
	add.s64 	%rd46, %rd45, %rd43;
	ld.global.f32 	%f50, [%rd46];
	fma.rn.f32 	%f66, %f49, %f50, %f48;
	add.s32 	%r38, %r38, 4;
$L__BB0_7:
	setp.eq.s32 	%p6, %r13, 0;
	@%p6 bra 	$L__BB0_12;
	setp.eq.s32 	%p7, %r13, 1;
	@%p7 bra 	$L__BB0_10;
	add.s32 	%r29, %r38, %r3;
	mul.wide.u32 	%rd47, %r29, 4;
	add.s64 	%rd48, %rd2, %rd47;
	ld.global.f32 	%f52, [%rd48];
	mad.lo.s32 	%r30, %r38, %r18, %r2;
	mul.wide.s32 	%rd49, %r30, 4;
	add.s64 	%rd50, %rd1, %rd49;
	ld.global.f32 	%f53, [%rd50];
	fma.rn.f32 	%f54, %f52, %f53, %f66;
	cvt.u64.u32 	%rd51, %r3;
	cvt.u64.u32 	%rd52, %r38;
	add.s64 	%rd53, %rd52, %rd51;
	shl.b64 	%rd54, %rd53, 2;
	add.s64 	%rd55, %rd2, %rd54;
	ld.global.f32 	%f55, [%rd55+4];
	mul.wide.s32 	%rd56, %r18, 4;
	add.s64 	%rd57, %rd50, %rd56;
	ld.global.f32 	%f56, [%rd57];
	fma.rn.f32 	%f66, %f55, %f56, %f54;
	add.s32 	%r38, %r38, 2;
$L__BB0_10:
	and.b32  	%r31, %r18, 1;
	setp.eq.b32 	%p8, %r31, 1;
	not.pred 	%p9, %p8;
	@%p9 bra 	$L__BB0_12;
	add.s32 	%r32, %r38, %r3;
	mul.wide.u32 	%rd58, %r32, 4;
	add.s64 	%rd59, %rd2, %rd58;
	ld.global.f32 	%f57, [%rd59];
	mad.lo.s32 	%r33, %r38, %r18, %r2;
	mul.wide.s32 	%rd60, %r33, 4;
	add.s64 	%rd61, %rd1, %rd60;
	ld.global.f32 	%f58, [%rd61];
	fma.rn.f32 	%f66, %f57, %f58, %f66;
$L__BB0_12:
	ld.param.u64 	%rd65, [_Z17matmul_cuda_coresPKfS0_Pfi_param_2];
	add.s32 	%r34, %r3, %r2;
	cvta.to.global.u64 	%rd62, %rd65;
	mul.wide.s32 	%rd63, %r34, 4;
	add.s64 	%rd64, %rd62, %rd63;
	st.global.f32 	[%rd64], %f66;
$L__BB0_13:
	ret;

}
	// .globl	_Z19matmul_tensor_coresP6__halfS0_Pfi
.visible .entry _Z19matmul_tensor_coresP6__halfS0_Pfi(
	.param .u64 .ptr .align 1 _Z19matmul_tensor_coresP6__halfS0_Pfi_param_0,
	.param .u64 .ptr .align 1 _Z19matmul_tensor_coresP6__halfS0_Pfi_param_1,
	.param .u64 .ptr .align 1 _Z19matmul_tensor_coresP6__halfS0_Pfi_param_2,
	.param .u32 _Z19matmul_tensor_coresP6__halfS0_Pfi_param_3
)
{
	.reg .pred 	%p<13>;
	.reg .b32 	%r<151>;
	.reg .b32 	%f<205>;
	.reg .b64 	%rd<36>;

	ld.param.u64 	%rd4, [_Z19matmul_tensor_coresP6__halfS0_Pfi_param_0];
	ld.param.u64 	%rd5, [_Z19matmul_tensor_coresP6__halfS0_Pfi_param_1];
	ld.param.u32 	%r38, [_Z19matmul_tensor_coresP6__halfS0_Pfi_param_3];
	cvta.to.global.u64 	%rd1, %rd5;
	cvta.to.global.u64 	%rd2, %rd4;
	mov.u32 	%r39, %ctaid.x;
	mov.u32 	%r40, %ntid.x;
	mov.u32 	%r41, %tid.x;
	mad.lo.s32 	%r42, %r39, %r40, %r41;
	shr.u32 	%r1, %r42, 5;
	mov.u32 	%r43, %ctaid.y;
	mov.u32 	%r44, %ntid.y;
	mov.u32 	%r45, %tid.y;
	mad.lo.s32 	%r2, %r43, %r44, %r45;
	setp.lt.s32 	%p2, %r38, 1;
	mov.f32 	%f133, 0f00000000;
	mov.f32 	%f134, %f133;
	mov.f32 	%f135, %f133;
	mov.f32 	%f136, %f133;
	mov.f32 	%f137, %f133;
	mov.f32 	%f138, %f133;
	mov.f32 	%f139, %f133;
	mov.f32 	%f140, %f133;
	@%p2 bra 	$L__BB1_17;
	shl.b32 	%r47, %r1, 4;
	shl.b32 	%r3, %r2, 4;
	max.u32 	%r48, %r47, %r3;
	setp.lt.u32 	%p1, %r48, %r38;
	mul.lo.s32 	%r145, %r38, %r47;
	add.s32 	%r49, %r38, -1;
	shr.u32 	%r50, %r49, 4;
	add.s32 	%r5, %r50, 1;
	and.b32  	%r6, %r5, 3;
	setp.lt.u32 	%p3, %r38, 49;
	mov.b32 	%r147, 0;
	mov.f32 	%f133, 0f00000000;
	@%p3 bra 	$L__BB1_12;
	mad.lo.s32 	%r144, %r38, 48, %r3;
	shl.b32 	%r52, %r38, 5;
	add.s32 	%r143, %r52, %r3;
	shl.b32 	%r53, %r38, 4;
	add.s32 	%r142, %r53, %r3;
	and.b32  	%r54, %r5, 536870908;
	neg.s32 	%r140, %r54;
	mov.b32 	%r147, 0;
	mov.f32 	%f133, 0f00000000;
	not.pred 	%p4, %p1;
	mov.u32 	%r141, %r3;
	mov.f32 	%f134, %f133;
	mov.f32 	%f135, %f133;
	mov.f32 	%f136, %f133;
	mov.f32 	%f137, %f133;
	mov.f32 	%f138, %f133;
	mov.f32 	%f139, %f133;
	mov.f32 	%f140, %f133;
$L__BB1_3:
	@%p4 bra 	$L__BB1_5;
	mul.wide.u32 	%rd6, %r145, 2;
	add.s64 	%rd7, %rd2, %rd6;
	wmma.load.a.sync.aligned.row.m16n16k16.global.f16 	{%r55, %r56, %r57, %r58, %r59, %r60, %r61, %r62}, [%rd7], %r38;
	mul.wide.u32 	%rd8, %r141, 2;
	add.s64 	%rd9, %rd1, %rd8;
	wmma.load.b.sync.aligned.row.m16n16k16.global.f16 	{%r63, %r64, %r65, %r66, %r67, %r68, %r69, %r70}, [%rd9], %r38;
	wmma.mma.sync.aligned.row.row.m16n16k16.f32.f32 {%f140, %f139, %f138, %f137, %f136, %f135, %f134, %f133}, {%r55, %r56, %r57, %r58, %r59, %r60, %r61, %r62}, {%r63, %r64, %r65, %r66, %r67, %r68, %r69, %r70}, {%f140, %f139, %f138, %f137, %f136, %f135, %f134, %f133};
$L__BB1_5:
	@%p4 bra 	$L__BB1_7;
	mul.wide.u32 	%rd10, %r145, 2;
	add.s64 	%rd11, %rd2, %rd10;
	add.s64 	%rd12, %rd11, 32;
	wmma.load.a.sync.aligned.row.m16n16k16.global.f16 	{%r71, %r72, %r73, %r74, %r75, %r76, %r77, %r78}, [%rd12], %r38;
	mul.wide.u32 	%rd13, %r142, 2;
	add.s64 	%rd14, %rd1, %rd13;
	wmma.load.b.sync.aligned.row.m16n16k16.global.f16 	{%r79, %r80, %r81, %r82, %r83, %r84, %r85, %r86}, [%rd14], %r38;
	wmma.mma.sync.aligned.row.row.m16n16k16.f32.f32 {%f140, %f139, %f138, %f137, %f136, %f135, %f134, %f133}, {%r71, %r72, %r73, %r74, %r75, %r76, %r77, %r78}, {%r79, %r80, %r81, %r82, %r83, %r84, %r85, %r86}, {%f140, %f139, %f138, %f137, %f136, %f135, %f134, %f133};
$L__BB1_7:
	@%p4 bra 	$L__BB1_9;
	mul.wide.u32 	%rd15, %r145, 2;
	add.s64 	%rd16, %rd2, %rd15;
	add.s64 	%rd17, %rd16, 64;
	wmma.load.a.sync.aligned.row.m16n16k16.global.f16 	{%r87, %r88, %r89, %r90, %r91, %r92, %r93, %r94}, [%rd17], %r38;
	mul.wide.u32 	%rd18, %r143, 2;
	add.s64 	%rd19, %rd1, %rd18;
	wmma.load.b.sync.aligned.row.m16n16k16.global.f16 	{%r95, %r96, %r97, %r98, %r99, %r100, %r101, %r102}, [%rd19], %r38;
	wmma.mma.sync.aligned.row.row.m16n16k16.f32.f32 {%f140, %f139, %f138, %f137, %f136, %f135, %f134, %f133}, {%r87, %r88, %r89, %r90, %r91, %r92, %r93, %r94}, {%r95, %r96, %r97, %r98, %r99, %r100, %r101, %r102}, {%f140, %f139, %f138, %f137, %f136, %f135, %f134, %f133};
$L__BB1_9:
	@%p4 bra 	$L__BB1_11;
	mul.wide.u32 	%rd20, %r145, 2;
	add.s64 	%rd21, %rd2, %rd20;
	add.s64 	%rd22, %rd21, 96;
	wmma.load.a.sync.aligned.row.m16n16k16.global.f16 	{%r103, %r104, %r105, %r106, %r107, %r108, %r109, %r110}, [%rd22], %r38;
	mul.wide.u32 	%rd23, %r144, 2;
	add.s64 	%rd24, %rd1, %rd23;
	wmma.load.b.sync.aligned.row.m16n16k16.global.f16 	{%r111, %r112, %r113, %r114, %r115, %r116, %r117, %r118}, [%rd24], %r38;
	wmma.mma.sync.aligned.row.row.m16n16k16.f32.f32 {%f140, %f139, %f138, %f137, %f136, %f135, %f134, %f133}, {%r103, %r104, %r105, %r106, %r107, %r108, %r109, %r110}, {%r111, %r112, %r113, %r114, %r115, %r116, %r117, %r118}, {%f140, %f139, %f138, %f137, %f136, %f135, %f134, %f133};
$L__BB1_11:
	add.s32 	%r147, %r147, 64;
	add.s32 	%r145, %r145, 64;
	shl.b32 	%r119, %r38, 6;
	add.s32 	%r144, %r144, %r119;
	add.s32 	%r143, %r143, %r119;
	add.s32 	%r142, %r142, %r119;
	add.s32 	%r141, %r141, %r119;
	add.s32 	%r140, %r140, 4;
	setp.ne.s32 	%p8, %r140, 0;
	@%p8 bra 	$L__BB1_3;
$L__BB1_12:
	setp.eq.s32 	%p9, %r6, 0;
	@%p9 bra 	$L__BB1_17;
	mad.lo.s32 	%r150, %r147, %r38, %r3;
	shl.b32 	%r27, %r38, 4;
	mul.lo.s32 	%r120, %r1, %r38;
	shl.b32 	%r121, %r120, 4;
	add.s32 	%r149, %r147, %r121;
	neg.s32 	%r148, %r6;
	not.pred 	%p10, %p1;
$L__BB1_14:
	.pragma "nounroll";
	@%p10 bra 	$L__BB1_16;
	mul.wide.u32 	%rd25, %r149, 2;
	add.s64 	%rd26, %rd2, %rd25;
	wmma.load.a.sync.aligned.row.m16n16k16.global.f16 	{%r122, %r123, %r124, %r125, %r126, %r127, %r128, %r129}, [%rd26], %r38;
	mul.wide.u32 	%rd27, %r150, 2;
	add.s64 	%rd28, %rd1, %rd27;
	wmma.load.b.sync.aligned.row.m16n16k16.global.f16 	{%r130, %r131, %r132, %r133, %r134, %r135, %r136, %r137}, [%rd28], %r38;
	wmma.mma.sync.aligned.row.row.m16n16k16.f32.f32 {%f140, %f139, %f138, %f137, %f136, %f135, %f134, %f133}, {%r122, %r123, %r124, %r125, %r126, %r127, %r128, %r129}, {%r130, %r131, %r132, %r133, %r134, %r135, %r136, %r137}, {%f140, %f139, %f138, %f137, %f136, %f135, %f134, %f133};
$L__BB1_16:
	add.s32 	%r150, %r150, %r27;
	add.s32 	%r149, %r149, 16;
	add.s32 	%r148, %r148, 1;
	setp.ne.s32 	%p11, %r148, 0;
	@%p11 bra 	$L__BB1_14;
$L__BB1_17:
	shl.b32 	%r36, %r1, 4;
	shl.b32 	%r37, %r2, 4;
	max.s32 	%r138, %r36, %r37;
	setp.ge.s32 	%p12, %r138, %r38;
	@%p12 bra 	$L__BB1_19;
	ld.param.u64 	%rd35, [_Z19matmul_tensor_coresP6__halfS0_Pfi_param_2];
	mul.lo.s32 	%r139, %r38, %r36;
	cvt.u64.u32 	%rd29, %r139;
	cvt.u64.u32 	%rd30, %r37;
	add.s64 	%rd31, %rd29, %rd30;
	cvta.to.global.u64 	%rd32, %rd35;
	shl.b64 	%rd33, %rd31, 2;
	add.s64 	%rd34, %rd32, %rd33;
	wmma.store.d.sync.aligned.row.m16n16k16.global.f32 	[%rd34], {%f140, %f139, %f138, %f137, %f136, %f135, %f134, %f133}, %r38;
$L__BB1_19:
	ret;

}


// ===== COMPILED SASS (sm_100) =====

	.target	sm_100

	.elftype	@"ET_EXEC"


//--------------------- .note.nv.tkinfo           --------------------------
	.section	.note.nv.tkinfo,"",@"SHT_NOTE"
	.sectionflags	@"SHF_NOTE_NV_TKINFO"
	.tkinfo
        /*0018*/ 	.word	0x00000002
        /*0030*/ 	.string	""
        /*0030*/ 	.string	"ptxas"
        /*0030*/ 	.string	"Cuda compilation tools, release 13.0, V13.0.88"
        /*0030*/ 	.string	"Build cuda_13.0.r13.0/compiler.36424714_0"
        /*0030*/ 	.string	"-arch sm_100 -m 64 "



//--------------------- .note.nv.cuinfo           --------------------------
	.section	.note.nv.cuinfo,"",@"SHT_NOTE"
	.sectionflags	@"SHF_NOTE_NV_CUINFO"
        /*0018*/ 	.short	0x0002
        /*001a*/ 	.short	0x0064
        /*001c*/ 	.short	0x0082
	.zero		2


//--------------------- .nv.info                  --------------------------
	.section	.nv.info,"",@"SHT_CUDA_INFO"
	.align	4


	//----- nvinfo : EIATTR_REGCOUNT
	.align		4
        /*0000*/ 	.byte	0x04, 0x2f
        /*0002*/ 	.short	(.L_1 - .L_0)
	.align		4
.L_0:
        /*0004*/ 	.word	index@(_Z17matmul_cuda_coresPKfS0_Pfi)
        /*0008*/ 	.word	0x0000001e


	//----- nvinfo : EIATTR_FRAME_SIZE
	.align		4
.L_1:
        /*000c*/ 	.byte	0x04, 0x11
        /*000e*/ 	.short	(.L_3 - .L_2)
	.align		4
.L_2:
        /*0010*/ 	.word	index@(_Z17matmul_cuda_coresPKfS0_Pfi)
        /*0014*/ 	.word	0x00000000


	//----- nvinfo : EIATTR_REGCOUNT
	.align		4
.L_3:
        /*0018*/ 	.byte	0x04, 0x2f
        /*001a*/ 	.short	(.L_5 - .L_4)
	.align		4
.L_4:
        /*001c*/ 	.word	index@(_Z19matmul_tensor_coresP6__halfS0_Pfi)
        /*0020*/ 	.word	0x00000020


	//----- nvinfo : EIATTR_FRAME_SIZE
	.align		4
.L_5:
        /*0024*/ 	.byte	0x04, 0x11
        /*0026*/ 	.short	(.L_7 - .L_6)
	.align		4
.L_6:
        /*0028*/ 	.word	index@(_Z19matmul_tensor_coresP6__halfS0_Pfi)
        /*002c*/ 	.word	0x00000000


	//----- nvinfo : EIATTR_MIN_STACK_SIZE
	.align		4
.L_7:
        /*0030*/ 	.byte	0x04, 0x12
        /*0032*/ 	.short	(.L_9 - .L_8)
	.align		4
.L_8:
        /*0034*/ 	.word	index@(_Z19matmul_tensor_coresP6__halfS0_Pfi)
        /*0038*/ 	.word	0x00000000


	//----- nvinfo : EIATTR_MIN_STACK_SIZE
	.align		4
.L_9:
        /*003c*/ 	.byte	0x04, 0x12
        /*003e*/ 	.short	(.L_11 - .L_10)
	.align		4
.L_10:
        /*0040*/ 	.word	index@(_Z17matmul_cuda_coresPKfS0_Pfi)
        /*0044*/ 	.word	0x00000000
.L_11:


//--------------------- .nv.compat                --------------------------
	.section	.nv.compat,"",@"SHT_CUDA_COMPAT_INFO"
	.align	4
        /*0000*/ 	.byte	0x02, 0x09, 0x00, 0x00, 0x02, 0x02, 0x01, 0x00, 0x02, 0x05, 0x05, 0x00, 0x03, 0x07, 0x01, 0x01
        /*0010*/ 	.byte	0x02, 0x03, 0x00, 0x00, 0x02, 0x06, 0x01, 0x00, 0x04, 0x0b, 0x08, 0x00, 0x09, 0x00, 0x00, 0x00
        /*0020*/ 	.byte	0x00, 0x00, 0x00, 0x00


//--------------------- .nv.info._Z19matmul_tensor_coresP6__halfS0_Pfi --------------------------
	.section	.nv.info._Z19matmul_tensor_coresP6__halfS0_Pfi,"",@"SHT_CUDA_INFO"
	.sectionflags	@""
	.align	4


	//----- nvinfo : EIATTR_CUDA_API_VERSION
	.align		4
        /*0000*/ 	.byte	0x04, 0x37
        /*0002*/ 	.short	(.L_13 - .L_12)
.L_12:
        /*0004*/ 	.word	0x00000082


	//----- nvinfo : EIATTR_KPARAM_INFO
	.align		4
.L_13:
        /*0008*/ 	.byte	0x04, 0x17
        /*000a*/ 	.short	(.L_15 - .L_14)
.L_14:
        /*000c*/ 	.word	0x00000000
        /*0010*/ 	.short	0x0003
        /*0012*/ 	.short	0x0018
        /*0014*/ 	.byte	0x00, 0xf0, 0x11, 0x00


	//----- nvinfo : EIATTR_KPARAM_INFO
	.align		4
.L_15:
        /*0018*/ 	.byte	0x04, 0x17
        /*001a*/ 	.short	(.L_17 - .L_16)
.L_16:
        /*001c*/ 	.word	0x00000000
        /*0020*/ 	.short	0x0002
        /*0022*/ 	.short	0x0010
        /*0024*/ 	.byte	0x00, 0xf5, 0x21, 0x00


	//----- nvinfo : EIATTR_KPARAM_INFO
	.align		4
.L_17:
        /*0028*/ 	.byte	0x04, 0x17
        /*002a*/ 	.short	(.L_19 - .L_18)
.L_18:
        /*002c*/ 	.word	0x00000000
        /*0030*/ 	.short	0x0001
        /*0032*/ 	.short	0x0008
        /*0034*/ 	.byte	0x00, 0xf5, 0x21, 0x00


	//----- nvinfo : EIATTR_KPARAM_INFO
	.align		4
.L_19:
        /*0038*/ 	.byte	0x04, 0x17
        /*003a*/ 	.short	(.L_21 - .L_20)
.L_20:
        /*003c*/ 	.word	0x00000000
        /*0040*/ 	.short	0x0000
        /*0042*/ 	.short	0x0000
        /*0044*/ 	.byte	0x00, 0xf5, 0x21, 0x00


	//----- nvinfo : EIATTR_SPARSE_MMA_MASK
	.align		4
.L_21:
        /*0048*/ 	.byte	0x03, 0x50
        /*004a*/ 	.short	0x0000


	//----- nvinfo : EIATTR_WMMA_USED
	.align		4
        /*004c*/ 	.byte	0x01, 0x2b
	.zero		2


	//----- nvinfo : EIATTR_MAXREG_COUNT
	.align		4
        /*0050*/ 	.byte	0x03, 0x1b
        /*0052*/ 	.short	0x00ff


	//----- nvinfo : EIATTR_MERCURY_ISA_VERSION
	.align		4
        /*0054*/ 	.byte	0x03, 0x5f
        /*0056*/ 	.short	0x0101


	//----- nvinfo : EIATTR_VRC_CTA_INIT_COUNT
	.align		4
        /*0058*/ 	.byte	0x02, 0x4a
	.zero		1
	.zero		1


	//----- nvinfo : EIATTR_EXIT_INSTR_OFFSETS
	.align		4
        /*005c*/ 	.byte	0x04, 0x1c
        /*005e*/ 	.short	(.L_23 - .L_22)


	//   ....[0]....
.L_22:
        /*0060*/ 	.word	0x00000f40


	//   ....[1]....
        /*0064*/ 	.word	0x00001090


	//----- nvinfo : EIATTR_CRS_STACK_SIZE
	.align		4
.L_23:
        /*0068*/ 	.byte	0x04, 0x1e
        /*006a*/ 	.short	(.L_25 - .L_24)
.L_24:
        /*006c*/ 	.word	0x00000000


	//----- nvinfo : EIATTR_CBANK_PARAM_SIZE
	.align		4
.L_25:
        /*0070*/ 	.byte	0x03, 0x19
        /*0072*/ 	.short	0x001c


	//----- nvinfo : EIATTR_PARAM_CBANK
	.align		4
        /*0074*/ 	.byte	0x04, 0x0a
        /*0076*/ 	.short	(.L_27 - .L_26)
	.align		4
.L_26:
        /*0078*/ 	.word	index@(.nv.constant0._Z19matmul_tensor_coresP6__halfS0_Pfi)
        /*007c*/ 	.short	0x0380
        /*007e*/ 	.short	0x001c


	//----- nvinfo : EIATTR_SW_WAR
	.align		4
.L_27:
        /*0080*/ 	.byte	0x04, 0x36
        /*0082*/ 	.short	(.L_29 - .L_28)
.L_28:
        /*0084*/ 	.word	0x00000008
.L_29:


//--------------------- .nv.info._Z17matmul_cuda_coresPKfS0_Pfi --------------------------
	.section	.nv.info._Z17matmul_cuda_coresPKfS0_Pfi,"",@"SHT_CUDA_INFO"
	.sectionflags	@""
	.align	4


	//----- nvinfo : EIATTR_CUDA_API_VERSION
	.align		4
        /*0000*/ 	.byte	0x04, 0x37
        /*0002*/ 	.short	(.L_31 - .L_30)
.L_30:
        /*0004*/ 	.word	0x00000082


	//----- nvinfo : EIATTR_KPARAM_INFO
	.align		4
.L_31:
        /*0008*/ 	.byte	0x04, 0x17
        /*000a*/ 	.short	(.L_33 - .L_32)
.L_32:
        /*000c*/ 	.word	0x00000000
        /*0010*/ 	.short	0x0003
        /*0012*/ 	.short	0x0018
        /*0014*/ 	.byte	0x00, 0xf0, 0x11, 0x00


	//----- nvinfo : EIATTR_KPARAM_INFO
	.align		4
.L_33:
        /*0018*/ 	.byte	0x04, 0x17
        /*001a*/ 	.short	(.L_35 - .L_34)
.L_34:
        /*001c*/ 	.word	0x00000000
        /*0020*/ 	.short	0x0002
        /*0022*/ 	.short	0x0010
        /*0024*/ 	.byte	0x00, 0xf5, 0x21, 0x00


	//----- nvinfo : EIATTR_KPARAM_INFO
	.align		4
.L_35:
        /*0028*/ 	.byte	0x04, 0x17
        /*002a*/ 	.short	(.L_37 - .L_36)
.L_36:
        /*002c*/ 	.word	0x00000000
        /*0030*/ 	.short	0x0001
        /*0032*/ 	.short	0x0008
        /*0034*/ 	.byte	0x00, 0xf5, 0x21, 0x00


	//----- nvinfo : EIATTR_KPARAM_INFO
	.align		4
.L_37:
        /*0038*/ 	.byte	0x04, 0x17
        /*003a*/ 	.short	(.L_39 - .L_38)
.L_38:
        /*003c*/ 	.word	0x00000000
        /*0040*/ 	.short	0x0000
        /*0042*/ 	.short	0x0000
        /*0044*/ 	.byte	0x00, 0xf5, 0x21, 0x00


	//----- nvinfo : EIATTR_SPARSE_MMA_MASK
	.align		4
.L_39:
        /*0048*/ 	.byte	0x03, 0x50
        /*004a*/ 	.short	0x0000


	//----- nvinfo : EIATTR_MAXREG_COUNT
	.align		4
        /*004c*/ 	.byte	0x03, 0x1b
        /*004e*/ 	.short	0x00ff


	//----- nvinfo : EIATTR_MERCURY_ISA_VERSION
	.align		4
        /*0050*/ 	.byte	0x03, 0x5f
        /*0052*/ 	.short	0x0101


	//----- nvinfo : EIATTR_VRC_CTA_INIT_COUNT
	.align		4
        /*0054*/ 	.byte	0x02, 0x4a
	.zero		1
	.zero		1


	//----- nvinfo : EIATTR_EXIT_INSTR_OFFSETS
	.align		4
        /*0058*/ 	.byte	0x04, 0x1c
        /*005a*/ 	.short	(.L_41 - .L_40)


	//   ....[0]....
.L_40:
        /*005c*/ 	.word	0x000000c0


	//   ....[1]....
        /*0060*/ 	.word	0x00000a90


	//----- nvinfo : EIATTR_CBANK_PARAM_SIZE
	.align		4
.L_41:
        /*0064*/ 	.byte	0x03, 0x19
        /*0066*/ 	.short	0x001c


	//----- nvinfo : EIATTR_PARAM_CBANK
	.align		4
        /*0068*/ 	.byte	0x04, 0x0a
        /*006a*/ 	.short	(.L_43 - .L_42)
	.align		4
.L_42:
        /*006c*/ 	.word	index@(.nv.constant0._Z17matmul_cuda_coresPKfS0_Pfi)
        /*0070*/ 	.short	0x0380
        /*0072*/ 	.short	0x001c


	//----- nvinfo : EIATTR_SW_WAR
	.align		4
.L_43:
        /*0074*/ 	.byte	0x04, 0x36
        /*0076*/ 	.short	(.L_45 - .L_44)
.L_44:
        /*0078*/ 	.word	0x00000008
.L_45:


//--------------------- .nv.callgraph             --------------------------
	.section	.nv.callgraph,"",@"SHT_CUDA_CALLGRAPH"
	.align	4
	.sectionentsize	8
	.align		4
        /*0000*/ 	.word	0x00000000
	.align		4
        /*0004*/ 	.word	0xffffffff
	.align		4
        /*0008*/ 	.word	0x00000000
	.align		4
        /*000c*/ 	.word	0xfffffffe
	.align		4
        /*0010*/ 	.word	0x00000000
	.align		4
        /*0014*/ 	.word	0xfffffffd
	.align		4
        /*0018*/ 	.word	0x00000000
	.align		4
        /*001c*/ 	.word	0xfffffffc


//--------------------- .text._Z19matmul_tensor_coresP6__halfS0_Pfi --------------------------
	.section	.text._Z19matmul_tensor_coresP6__halfS0_Pfi,"ax",@progbits
	.align	128
        .global         _Z19matmul_tensor_coresP6__halfS0_Pfi
        .type           _Z19matmul_tensor_coresP6__halfS0_Pfi,@function
        .size           _Z19matmul_tensor_coresP6__halfS0_Pfi,(.L_x_16 - _Z19matmul_tensor_coresP6__halfS0_Pfi)
        .other          _Z19matmul_tensor_coresP6__halfS0_Pfi,@"STO_CUDA_ENTRY STV_DEFAULT"
_Z19matmul_tensor_coresP6__halfS0_Pfi:
.text._Z19matmul_tensor_coresP6__halfS0_Pfi:
[----:B------:R-:W-:Y:S01]  /*0000*/  LDC R1, c[0x0][0x37c] ;  /* 0x0000df00ff017b82 */ /* 0x000fe20000000800 */
[----:B------:R-:W0:Y:S01]  /*0010*/  LDCU UR6, c[0x0][0x398] ;  /* 0x00007300ff0677ac */ /* 0x000e220008000800 */
[----:B------:R-:W1:Y:S06]  /*0020*/  S2R R3, SR_TID.X ;  /* 0x0000000000037919 */ /* 0x000e6c0000002100 */
[----:B------:R-:W1:Y:S01]  /*0030*/  S2UR UR4, SR_CTAID.X ;  /* 0x00000000000479c3 */ /* 0x000e620000002500 */
[----:B------:R-:W-:Y:S02]  /*0040*/  CS2R R10, SRZ ;  /* 0x00000000000a7805 */ /* 0x000fe4000001ff00 */
[----:B------:R-:W-:Y:S01]  /*0050*/  CS2R R8, SRZ ;  /* 0x0000000000087805 */ /* 0x000fe2000001ff00 */
[----:B------:R-:W2:Y:S01]  /*0060*/  S2R R0, SR_TID.Y ;  /* 0x0000000000007919 */ /* 0x000ea20000002200 */
[----:B------:R-:W-:-:S02]  /*0070*/  CS2R R6, SRZ ;  /* 0x0000000000067805 */ /* 0x000fc4000001ff00 */
[----:B------:R-:W-:Y:S01]  /*0080*/  CS2R R4, SRZ ;  /* 0x0000000000047805 */ /* 0x000fe2000001ff00 */
[----:B------:R-:W1:Y:S08]  /*0090*/  LDC R26, c[0x0][0x360] ;  /* 0x0000d800ff1a7b82 */ /* 0x000e700000000800 */
[----:B------:R-:W2:Y:S01]  /*00a0*/  S2UR UR5, SR_CTAID.Y ;  /* 0x00000000000579c3 */ /* 0x000ea20000002600 */
[----:B0-----:R-:W-:-:S05]  /*00b0*/  IMAD.U32 R13, RZ, RZ, UR6 ;  /* 0x00000006ff0d7e24 */ /* 0x001fca000f8e00ff */
[----:B------:R-:W-:Y:S02]  /*00c0*/  ISETP.GE.AND P0, PT, R13, 0x1, PT ;  /* 0x000000010d00780c */ /* 0x000fe40003f06270 */
[----:B------:R-:W2:Y:S01]  /*00d0*/  LDC R25, c[0x0][0x364] ;  /* 0x0000d900ff197b82 */ /* 0x000ea20000000800 */
[----:B-1----:R-:W-:-:S05]  /*00e0*/  IMAD R26, R26, UR4, R3 ;  /* 0x000000041a1a7c24 */ /* 0x002fca000f8e0203 */
[----:B------:R-:W-:Y:S01]  /*00f0*/  SHF.R.U32.HI R26, RZ, 0x5, R26 ;  /* 0x00000005ff1a7819 */ /* 0x000fe2000001161a */
[----:B--2---:R-:W-:Y:S01]  /*0100*/  IMAD R25, R25, UR5, R0 ;  /* 0x0000000519197c24 */ /* 0x004fe2000f8e0200 */
[----:B------:R-:W0:Y:S03]  /*0110*/  LDCU.64 UR4, c[0x0][0x358] ;  /* 0x00006b00ff0477ac */ /* 0x000e260008000a00 */
[----:B------:R-:W-:Y:S05]  /*0120*/  @!P0 BRA `(.L_x_0) ;  /* 0x0000000c00748947 */ /* 0x000fea0003800000 */
[----:B------:R-:W-:Y:S01]  /*0130*/  ISETP.GE.U32.AND P1, PT, R13, 0x31, PT ;  /* 0x000000310d00780c */ /* 0x000fe20003f26070 */
[----:B------:R-:W-:Y:S01]  /*0140*/  IMAD.SHL.U32 R0, R26, 0x10, RZ ;  /* 0x000000101a007824 */ /* 0x000fe200078e00ff */
[----:B------:R-:W1:Y:S01]  /*0150*/  LDCU UR9, c[0x0][0x398] ;  /* 0x00007300ff0977ac */ /* 0x000e620008000800 */
[----:B------:R-:W-:Y:S02]  /*0160*/  IMAD.SHL.U32 R16, R25, 0x10, RZ ;  /* 0x0000001019107824 */ /* 0x000fe400078e00ff */
[----:B------:R-:W-:Y:S02]  /*0170*/  VIADD R3, R13, 0xffffffff ;  /* 0xffffffff0d037836 */ /* 0x000fe40000000000 */
[----:B------:R-:W-:Y:S01]  /*0180*/  IMAD.MOV.U32 R18, RZ, RZ, RZ ;  /* 0x000000ffff127224 */ /* 0x000fe200078e00ff */
[----:B------:R-:W-:Y:S01]  /*0190*/  VIMNMX.U32 R2, PT, PT, R0, R16, !PT ;  /* 0x0000001000027248 */ /* 0x000fe20007fe0000 */
[----:B------:R-:W-:Y:S01]  /*01a0*/  IMAD.MOV.U32 R11, RZ, RZ, RZ ;  /* 0x000000ffff0b7224 */ /* 0x000fe200078e00ff */
[----:B------:R-:W-:-:S02]  /*01b0*/  LEA.HI R3, R3, 0x1, RZ, 0x1c ;  /* 0x0000000103037811 */ /* 0x000fc400078fe0ff */
[----:B------:R-:W-:Y:S02]  /*01c0*/  ISETP.GE.U32.AND P0, PT, R2, R13, PT ;  /* 0x0000000d0200720c */ /* 0x000fe40003f06070 */
[----:B------:R-:W-:Y:S01]  /*01d0*/  LOP3.LUT R24, R3, 0x3, RZ, 0xc0, !PT ;  /* 0x0000000303187812 */ /* 0x000fe200078ec0ff */
[----:B------:R-:W-:Y:S10]  /*01e0*/  @!P1 BRA `(.L_x_1) ;  /* 0x0000000800809947 */ /* 0x000ff40003800000 */
[----:B------:R-:W-:Y:S01]  /*01f0*/  LOP3.LUT R17, R3, 0x1ffffffc, RZ, 0xc0, !PT ;  /* 0x1ffffffc03117812 */ /* 0x000fe200078ec0ff */
[----:B------:R-:W-:Y:S01]  /*0200*/  BSSY.RECONVERGENT B0, `(.L_x_1) ;  /* 0x000009e000007945 */ /* 0x000fe20003800200 */
[----:B------:R-:W-:Y:S01]  /*0210*/  IMAD R19, R0, R13, RZ ;  /* 0x0000000d00137224 */ /* 0x000fe200078e02ff */
[----:B------:R-:W-:Y:S01]  /*0220*/  CS2R R10, SRZ ;  /* 0x00000000000a7805 */ /* 0x000fe2000001ff00 */
[C-C-:B------:R-:W-:Y:S01]  /*0230*/  IMAD R0, R13.reuse, 0x30, R16.reuse ;  /* 0x000000300d007824 */ /* 0x140fe200078e0210 */
[----:B------:R-:W-:Y:S01]  /*0240*/  CS2R R8, SRZ ;  /* 0x0000000000087805 */ /* 0x000fe2000001ff00 */
[C-C-:B------:R-:W-:Y:S01]  /*0250*/  IMAD R2, R13.reuse, 0x20, R16.reuse ;  /* 0x000000200d027824 */ /* 0x140fe200078e0210 */
[----:B------:R-:W-:Y:S01]  /*0260*/  CS2R R6, SRZ ;  /* 0x0000000000067805 */ /* 0x000fe2000001ff00 */
[----:B------:R-:W-:Y:S01]  /*0270*/  IMAD R3, R13, 0x10, R16 ;  /* 0x000000100d037824 */ /* 0x000fe200078e0210 */
[----:B------:R-:W-:Y:S01]  /*0280*/  CS2R R4, SRZ ;  /* 0x0000000000047805 */ /* 0x000fe2000001ff00 */
[----:B------:R-:W-:Y:S01]  /*0290*/  IMAD.MOV.U32 R18, RZ, RZ, RZ ;  /* 0x000000ffff127224 */ /* 0x000fe200078e00ff */
[----:B------:R-:W2:Y:S01]  /*02a0*/  LDCU UR8, c[0x0][0x398] ;  /* 0x00007300ff0877ac */ /* 0x000ea20008000800 */
[----:B------:R-:W-:-:S07]  /*02b0*/  IMAD.MOV R17, RZ, RZ, -R17 ;  /* 0x000000ffff117224 */ /* 0x000fce00078e0a11 */
.L_x_6:
[----:B------:R-:W-:Y:S05]  /*02c0*/  @P0 BRA `(.L_x_2) ;  /* 0x0000000000840947 */ /* 0x000fea0003800000 */
[----:B------:R-:W3:Y:S01]  /*02d0*/  S2R R12, SR_LANEID ;  /* 0x00000000000c7919 */ /* 0x000ee20000000000 */
[----:B------:R-:W4:Y:S01]  /*02e0*/  LDC R27, c[0x0][0x398] ;  /* 0x0000e600ff1b7b82 */ /* 0x000f220000000800 */
[----:B------:R-:W-:-:S07]  /*02f0*/  IMAD.MOV.U32 R13, RZ, RZ, RZ ;  /* 0x000000ffff0d7224 */ /* 0x000fce00078e00ff */
[----:B------:R-:W5:Y:S01]  /*0300*/  LDC.64 R20, c[0x0][0x380] ;  /* 0x0000e000ff147b82 */ /* 0x000f620000000a00 */
[----:B----4-:R-:W-:Y:S02]  /*0310*/  SHF.R.U32.HI R14, RZ, 0x1, R27 ;  /* 0x00000001ff0e7819 */ /* 0x010fe4000001161b */
[----:B---3--:R-:W-:Y:S01]  /*0320*/  SHF.R.U32.HI R15, RZ, 0x2, R12 ;  /* 0x00000002ff0f7819 */ /* 0x008fe2000001160c */
[----:B-----5:R-:W-:Y:S01]  /*0330*/  IMAD.WIDE.U32 R20, R19, 0x2, R20 ;  /* 0x0000000213147825 */ /* 0x020fe200078e0014 */
[----:B------:R-:W-:-:S05]  /*0340*/  LOP3.LUT R12, R12, 0x3, RZ, 0xc0, !PT ;  /* 0x000000030c0c7812 */ /* 0x000fca00078ec0ff */
[----:B------:R-:W-:Y:S02]  /*0350*/  IMAD.WIDE.U32 R12, R15, R14, R12 ;  /* 0x0000000e0f0c7225 */ /* 0x000fe400078e000c */
[----:B------:R-:W3:Y:S01]  /*0360*/  LDC.64 R14, c[0x0][0x388] ;  /* 0x0000e200ff0e7b82 */ /* 0x000ee20000000a00 */
[----:B------:R-:W-:-:S04]  /*0370*/  LEA R20, P1, R12, R20, 0x2 ;  /* 0x000000140c147211 */ /* 0x000fc800078210ff */
[----:B------:R-:W-:-:S03]  /*0380*/  LEA.HI.X R21, R12, R21, R13, 0x2, P1 ;  /* 0x000000150c157211 */ /* 0x000fc600008f140d */
[----:B------:R-:W-:-:S04]  /*0390*/  IMAD.WIDE.U32 R22, R27, 0x10, R20 ;  /* 0x000000101b167825 */ /* 0x000fc800078e0014 */
[----:B---3--:R-:W-:-:S03]  /*03a0*/  IMAD.WIDE.U32 R14, R16, 0x2, R14 ;  /* 0x00000002100e7825 */ /* 0x008fc600078e000e */
[----:B------:R-:W-:-:S03]  /*03b0*/  LEA R28, P1, R12, R14, 0x2 ;  /* 0x0000000e0c1c7211 */ /* 0x000fc600078210ff */
[----:B0-----:R-:W3:Y:S01]  /*03c0*/  LDG.E R14, desc[UR4][R20.64+0x10] ;  /* 0x00001004140e7981 */ /* 0x001ee2000c1e1900 */
[----:B------:R-:W-:-:S03]  /*03d0*/  LEA.HI.X R29, R12, R15, R13, 0x2, P1 ;  /* 0x0000000f0c1d7211 */ /* 0x000fc600008f140d */
[----:B------:R0:W3:Y:S04]  /*03e0*/  LDG.E R12, desc[UR4][R20.64] ;  /* 0x00000004140c7981 */ /* 0x0000e8000c1e1900 */
[----:B------:R-:W3:Y:S04]  /*03f0*/  LDG.E R13, desc[UR4][R22.64] ;  /* 0x00000004160d7981 */ /* 0x000ee8000c1e1900 */
[----:B------:R-:W3:Y:S01]  /*0400*/  LDG.E R15, desc[UR4][R22.64+0x10] ;  /* 0x00001004160f7981 */ /* 0x000ee2000c1e1900 */
[----:B0-----:R-:W-:-:S05]  /*0410*/  IMAD.WIDE.U32 R20, R27, 0x10, R28 ;  /* 0x000000101b147825 */ /* 0x001fca00078e001c */
[----:B------:R-:W4:Y:S04]  /*0420*/  LDG.E R27, desc[UR4][R20.64] ;  /* 0x00000004141b7981 */ /* 0x000f28000c1e1900 */
[----:B------:R-:W5:Y:S04]  /*0430*/  LDG.E R22, desc[UR4][R28.64] ;  /* 0x000000041c167981 */ /* 0x000f68000c1e1900 */
[----:B------:R4:W2:Y:S04]  /*0440*/  LDG.E R23, desc[UR4][R20.64+0x10] ;  /* 0x0000100414177981 */ /* 0x0008a8000c1e1900 */
[----:B------:R-:W3:Y:S01]  /*0450*/  LDG.E R28, desc[UR4][R28.64+0x10] ;  /* 0x000010041c1c7981 */ /* 0x000ee2000c1e1900 */
[----:B------:R-:W-:Y:S05]  /*0460*/  WARPSYNC.ALL ;  /* 0x0000000000007948 */ /* 0x000fea0003800000 */
[----:B----4-:R-:W-:Y:S04]  /*0470*/  MOVM.16.MT88 R21, R27 ;  /* 0x000000001b15723a */ /* 0x010fe80000000000 */
[----:B-----5:R-:W0:Y:S04]  /*0480*/  MOVM.16.MT88 R20, R22 ;  /* 0x000000001614723a */ /* 0x020e280000000000 */
[----:B--2---:R-:W-:Y:S04]  /*0490*/  MOVM.16.MT88 R23, R23 ;  /* 0x000000001717723a */ /* 0x004fe80000000000 */
[----:B---3--:R-:W2:Y:S01]  /*04a0*/  MOVM.16.MT88 R22, R28 ;  /* 0x000000001c16723a */ /* 0x008ea20000000000 */
[C---:B0-----:R-:W-:Y:S08]  /*04b0*/  HMMA.16816.F32 R4, R12.reuse, R20, R4 ;  /* 0x000000140c04723c */ /* 0x041ff00000001804 */
[----:B--2---:R-:W-:-:S15]  /*04c0*/  HMMA.16816.F32 R8, R12, R22, R8 ;  /* 0x000000160c08723c */ /* 0x004fde0000001808 */
[----:B------:R-:W-:-:S05]  /*04d0*/  NOP ;  /* 0x0000000000007918 */ /* 0x000fca0000000000 */
.L_x_2:
[----:B------:R-:W-:Y:S05]  /*04e0*/  @P0 BRA `(.L_x_3) ;  /* 0x0000000000840947 */ /* 0x000fea0003800000 */
[----:B------:R-:W3:Y:S01]  /*04f0*/  S2R R12, SR_LANEID ;  /* 0x00000000000c7919 */ /* 0x000ee20000000000 */
[----:B------:R-:W4:Y:S01]  /*0500*/  LDC R27, c[0x0][0x398] ;  /* 0x0000e600ff1b7b82 */ /* 0x000f220000000800 */
[----:B------:R-:W-:-:S07]  /*0510*/  MOV R13, RZ ;  /* 0x000000ff000d7202 */ /* 0x000fce0000000f00 */
        /* <DEDUP_REMOVED lines=14> */
[----:B------:R-:W3:Y:S04]  /*0600*/  LDG.E R13, desc[UR4][R28.64+0x20] ;  /* 0x000020041c0d7981 */ /* 0x000ee8000c1e1900 */
[----:B------:R0:W3:Y:S04]  /*0610*/  LDG.E R15, desc[UR4][R28.64+0x30] ;  /* 0x000030041c0f7981 */ /* 0x0000e8000c1e1900 */
[----:B------:R-:W3:Y:S01]  /*0620*/  LDG.E R12, desc[UR4][R22.64+0x20] ;  /* 0x00002004160c7981 */ /* 0x000ee2000c1e1900 */
[----:B0-----:R-:W-:-:S03]  /*0630*/  IMAD.WIDE.U32 R28, R27, 0x10, R20 ;  /* 0x000000101b1c7825 */ /* 0x001fc600078e0014 */
[----:B------:R-:W4:Y:S04]  /*0640*/  LDG.E R22, desc[UR4][R20.64] ;  /* 0x0000000414167981 */ /* 0x000f28000c1e1900 */
[----:B------:R-:W5:Y:S04]  /*0650*/  LDG.E R27, desc[UR4][R28.64] ;  /* 0x000000041c1b7981 */ /* 0x000f68000c1e1900 */
[----:B------:R-:W2:Y:S04]  /*0660*/  LDG.E R23, desc[UR4][R28.64+0x10] ;  /* 0x000010041c177981 */ /* 0x000ea8000c1e1900 */
[----:B------:R4:W3:Y:S01]  /*0670*/  LDG.E R21, desc[UR4][R20.64+0x10] ;  /* 0x0000100414157981 */ /* 0x0008e2000c1e1900 */
[----:B------:R-:W-:Y:S05]  /*0680*/  WARPSYNC.ALL ;  /* 0x0000000000007948 */ /* 0x000fea0003800000 */
[----:B----4-:R-:W-:Y:S04]  /*0690*/  MOVM.16.MT88 R20, R22 ;  /* 0x000000001614723a */ /* 0x010fe80000000000 */
[----:B--2---:R-:W-:Y:S04]  /*06a0*/  MOVM.16.MT88 R23, R23 ;  /* 0x000000001717723a */ /* 0x004fe80000000000 */
[----:B---3--:R-:W0:Y:S04]  /*06b0*/  MOVM.16.MT88 R22, R21 ;  /* 0x000000001516723a */ /* 0x008e280000000000 */
[----:B-----5:R-:W2:Y:S01]  /*06c0*/  MOVM.16.MT88 R21, R27 ;  /* 0x000000001b15723a */ /* 0x020ea20000000000 */
[C---:B0-----:R-:W-:Y:S08]  /*06d0*/  HMMA.16816.F32 R8, R12.reuse, R22, R8 ;  /* 0x000000160c08723c */ /* 0x041ff00000001808 */
[----:B--2---:R-:W-:-:S15]  /*06e0*/  HMMA.16816.F32 R4, R12, R20, R4 ;  /* 0x000000140c04723c */ /* 0x004fde0000001804 */
[----:B------:R-:W-:-:S05]  /*06f0*/  NOP ;  /* 0x0000000000007918 */ /* 0x000fca0000000000 */
.L_x_3:
        /* <DEDUP_REMOVED lines=34> */
.L_x_4:
        /* <DEDUP_REMOVED lines=34> */
.L_x_5:
[----:B------:R-:W-:Y:S02]  /*0b40*/  VIADD R17, R17, 0x4 ;  /* 0x0000000411117836 */ /* 0x000fe40000000000 */
[----:B--2---:R-:W-:Y:S02]  /*0b50*/  IMAD.U32 R13, RZ, RZ, UR8 ;  /* 0x00000008ff0d7e24 */ /* 0x004fe4000f8e00ff */
[----:B------:R-:W-:Y:S01]  /*0b60*/  VIADD R18, R18, 0x40 ;  /* 0x0000004012127836 */ /* 0x000fe20000000000 */
[----:B------:R-:W-:Y:S01]  /*0b70*/  ISETP.NE.AND P1, PT, R17, RZ, PT ;  /* 0x000000ff1100720c */ /* 0x000fe20003f25270 */
[----:B------:R-:W-:Y:S01]  /*0b80*/  VIADD R19, R19, 0x40 ;  /* 0x0000004013137836 */ /* 0x000fe20000000000 */
[C---:B------:R-:W-:Y:S01]  /*0b90*/  LEA R2, R13.reuse, R2, 0x6 ;  /* 0x000000020d027211 */ /* 0x040fe200078e30ff */
[C---:B------:R-:W-:Y:S02]  /*0ba0*/  IMAD R0, R13.reuse, 0x40, R0 ;  /* 0x000000400d007824 */ /* 0x040fe400078e0200 */
[----:B------:R-:W-:-:S02]  /*0bb0*/  IMAD R3, R13, 0x40, R3 ;  /* 0x000000400d037824 */ /* 0x000fc400078e0203 */
[----:B------:R-:W-:-:S06]  /*0bc0*/  IMAD R16, R13, 0x40, R16 ;  /* 0x000000400d107824 */ /* 0x000fcc00078e0210 */
[----:B------:R-:W-:Y:S05]  /*0bd0*/  @P1 BRA `(.L_x_6) ;  /* 0xfffffff400b81947 */ /* 0x000fea000383ffff */
[----:B01----:R-:W-:Y:S05]  /*0be0*/  BSYNC.RECONVERGENT B0 ;  /* 0x0000000000007941 */ /* 0x003fea0003800200 */
.L_x_1:
[----:B------:R-:W-:Y:S01]  /*0bf0*/  ISETP.NE.AND P1, PT, R24, RZ, PT ;  /* 0x000000ff1800720c */ /* 0x000fe20003f25270 */
[----:B------:R-:W-:-:S12]  /*0c00*/  BSSY.RECONVERGENT B0, `(.L_x_0) ;  /* 0x000002f000007945 */ /* 0x000fd80003800200 */
[----:B------:R-:W-:Y:S05]  /*0c10*/  @!P1 BRA `(.L_x_7) ;  /* 0x0000000000b49947 */ /* 0x000fea0003800000 */
[----:B------:R-:W-:Y:S02]  /*0c20*/  IMAD.SHL.U32 R0, R25, 0x10, RZ ;  /* 0x0000001019007824 */ /* 0x000fe400078e00ff */
[-C--:B------:R-:W-:Y:S02]  /*0c30*/  IMAD R3, R26, R13.reuse, RZ ;  /* 0x0000000d1a037224 */ /* 0x080fe400078e02ff */
[----:B------:R-:W-:Y:S02]  /*0c40*/  IMAD R0, R18, R13, R0 ;  /* 0x0000000d12007224 */ /* 0x000fe400078e0200 */
[----:B------:R-:W-:Y:S02]  /*0c50*/  IMAD.MOV R24, RZ, RZ, -R24 ;  /* 0x000000ffff187224 */ /* 0x000fe400078e0a18 */
[----:B------:R-:W-:-:S07]  /*0c60*/  IMAD R18, R3, 0x10, R18 ;  /* 0x0000001003127824 */ /* 0x000fce00078e0212 */
.L_x_9:
[----:B------:R-:W-:-:S05]  /*0c70*/  VIADD R24, R24, 0x1 ;  /* 0x0000000118187836 */ /* 0x000fca0000000000 */
[----:B------:R-:W-:Y:S01]  /*0c80*/  ISETP.NE.AND P1, PT, R24, RZ, PT ;  /* 0x000000ff1800720c */ /* 0x000fe20003f25270 */
[----:B------:R-:W-:-:S12]  /*0c90*/  @P0 BRA `(.L_x_8) ;  /* 0x0000000000840947 */ /* 0x000fd80003800000 */
[----:B------:R-:W2:Y:S01]  /*0ca0*/  S2R R12, SR_LANEID ;  /* 0x00000000000c7919 */ /* 0x000ea20000000000 */
[----:B------:R-:W3:Y:S01]  /*0cb0*/  LDC R23, c[0x0][0x398] ;  /* 0x0000e600ff177b82 */ /* 0x000ee20000000800 */
[----:B------:R-:W-:-:S07]  /*0cc0*/  IMAD.MOV.U32 R13, RZ, RZ, RZ ;  /* 0x000000ffff0d7224 */ /* 0x000fce00078e00ff */
[----:B------:R-:W4:Y:S08]  /*0cd0*/  LDC.64 R2, c[0x0][0x388] ;  /* 0x0000e200ff027b82 */ /* 0x000f300000000a00 */
[----:B------:R-:W5:Y:S01]  /*0ce0*/  LDC.64 R14, c[0x0][0x380] ;  /* 0x0000e000ff0e7b82 */ /* 0x000f620000000a00 */
[----:B---3--:R-:W-:Y:S02]  /*0cf0*/  SHF.R.U32.HI R16, RZ, 0x1, R23 ;  /* 0x00000001ff107819 */ /* 0x008fe40000011617 */
[----:B--2---:R-:W-:Y:S01]  /*0d00*/  SHF.R.U32.HI R17, RZ, 0x2, R12 ;  /* 0x00000002ff117819 */ /* 0x004fe2000001160c */
[----:B----4-:R-:W-:Y:S01]  /*0d10*/  IMAD.WIDE.U32 R2, R0, 0x2, R2 ;  /* 0x0000000200027825 */ /* 0x010fe200078e0002 */
[----:B------:R-:W-:-:S05]  /*0d20*/  LOP3.LUT R12, R12, 0x3, RZ, 0xc0, !PT ;  /* 0x000000030c0c7812 */ /* 0x000fca00078ec0ff */
[----:B------:R-:W-:-:S03]  /*0d30*/  IMAD.WIDE.U32 R12, R17, R16, R12 ;  /* 0x00000010110c7225 */ /* 0x000fc600078e000c */
[----:B------:R-:W-:-:S04]  /*0d40*/  LEA R20, P2, R12, R2, 0x2 ;  /* 0x000000020c147211 */ /* 0x000fc800078410ff */
[----:B------:R-:W-:-:S03]  /*0d50*/  LEA.HI.X R21, R12, R3, R13, 0x2, P2 ;  /* 0x000000030c157211 */ /* 0x000fc600010f140d */
[----:B------:R-:W-:Y:S02]  /*0d60*/  IMAD.WIDE.U32 R2, R23, 0x10, R20 ;  /* 0x0000001017027825 */ /* 0x000fe400078e0014 */
[----:B0-----:R-:W2:Y:S04]  /*0d70*/  LDG.E R16, desc[UR4][R20.64] ;  /* 0x0000000414107981 */ /* 0x001ea8000c1e1900 */
[----:B------:R-:W3:Y:S01]  /*0d80*/  LDG.E R17, desc[UR4][R2.64] ;  /* 0x0000000402117981 */ /* 0x000ee2000c1e1900 */
[----:B-----5:R-:W-:-:S03]  /*0d90*/  IMAD.WIDE.U32 R14, R18, 0x2, R14 ;  /* 0x00000002120e7825 */ /* 0x020fc600078e000e */
[----:B------:R-:W4:Y:S04]  /*0da0*/  LDG.E R20, desc[UR4][R20.64+0x10] ;  /* 0x0000100414147981 */ /* 0x000f28000c1e1900 */
[----:B------:R-:W5:Y:S01]  /*0db0*/  LDG.E R2, desc[UR4][R2.64+0x10] ;  /* 0x0000100402027981 */ /* 0x000f62000c1e1900 */
[----:B------:R-:W-:-:S04]  /*0dc0*/  LEA R28, P2, R12, R14, 0x2 ;  /* 0x0000000e0c1c7211 */ /* 0x000fc800078410ff */
[----:B------:R-:W-:-:S03]  /*0dd0*/  LEA.HI.X R29, R12, R15, R13, 0x2, P2 ;  /* 0x0000000f0c1d7211 */ /* 0x000fc600010f140d */
[----:B------:R-:W-:Y:S02]  /*0de0*/  IMAD.WIDE.U32 R22, R23, 0x10, R28 ;  /* 0x0000001017167825 */ /* 0x000fe400078e001c */
[----:B------:R-:W5:Y:S04]  /*0df0*/  LDG.E R12, desc[UR4][R28.64] ;  /* 0x000000041c0c7981 */ /* 0x000f68000c1e1900 */
[----:B------:R-:W5:Y:S04]  /*0e00*/  LDG.E R14, desc[UR4][R28.64+0x10] ;  /* 0x000010041c0e7981 */ /* 0x000f68000c1e1900 */
[----:B------:R-:W5:Y:S04]  /*0e10*/  LDG.E R13, desc[UR4][R22.64] ;  /* 0x00000004160d7981 */ /* 0x000f68000c1e1900 */
[----:B------:R-:W5:Y:S01]  /*0e20*/  LDG.E R15, desc[UR4][R22.64+0x10] ;  /* 0x00001004160f7981 */ /* 0x000f62000c1e1900 */
[----:B------:R-:W-:Y:S05]  /*0e30*/  WARPSYNC.ALL ;  /* 0x0000000000007948 */ /* 0x000fea0003800000 */
[----:B--2---:R-:W-:Y:S04]  /*0e40*/  MOVM.16.MT88 R16, R16 ;  /* 0x000000001010723a */ /* 0x004fe80000000000 */
[----:B---3--:R-:W0:Y:S04]  /*0e50*/  MOVM.16.MT88 R17, R17 ;  /* 0x000000001111723a */ /* 0x008e280000000000 */
[----:B----4-:R-:W-:Y:S04]  /*0e60*/  MOVM.16.MT88 R20, R20 ;  /* 0x000000001414723a */ /* 0x010fe80000000000 */
[----:B-----5:R-:W2:Y:S01]  /*0e70*/  MOVM.16.MT88 R21, R2 ;  /* 0x000000000215723a */ /* 0x020ea20000000000 */
[C---:B0-----:R-:W-:Y:S08]  /*0e80*/  HMMA.16816.F32 R4, R12.reuse, R16, R4 ;  /* 0x000000100c04723c */ /* 0x041ff00000001804 */
[----:B--2---:R-:W-:-:S15]  /*0e90*/  HMMA.16816.F32 R8, R12, R20, R8 ;  /* 0x000000140c08723c */ /* 0x004fde0000001808 */
[----:B------:R-:W-:-:S05]  /*0ea0*/  NOP ;  /* 0x0000000000007918 */ /* 0x000fca0000000000 */
.L_x_8:
[----:B-1----:R-:W-:Y:S01]  /*0eb0*/  MOV R13, UR9 ;  /* 0x00000009000d7c02 */ /* 0x002fe20008000f00 */
[----:B------:R-:W-:-:S04]  /*0ec0*/  VIADD R18, R18, 0x10 ;  /* 0x0000001012127836 */ /* 0x000fc80000000000 */
[----:B------:R-:W-:Y:S01]  /*0ed0*/  IMAD R0, R13, 0x10, R0 ;  /* 0x000000100d007824 */ /* 0x000fe200078e0200 */
[----:B------:R-:W-:Y:S06]  /*0ee0*/  @P1 BRA `(.L_x_9) ;  /* 0xfffffffc00601947 */ /* 0x000fec000383ffff */
.L_x_7:
[----:B01----:R-:W-:Y:S05]  /*0ef0*/  BSYNC.RECONVERGENT B0 ;  /* 0x0000000000007941 */ /* 0x003fea0003800200 */
.L_x_0:
[----:B------:R-:W-:Y:S02]  /*0f00*/  IMAD.SHL.U32 R26, R26, 0x10, RZ ;  /* 0x000000101a1a7824 */ /* 0x000fe400078e00ff */
[----:B------:R-:W-:-:S05]  /*0f10*/  IMAD.SHL.U32 R25, R25, 0x10, RZ ;  /* 0x0000001019197824 */ /* 0x000fca00078e00ff */
[----:B------:R-:W-:-:S04]  /*0f20*/  VIMNMX R0, PT, PT, R26, R25, !PT ;  /* 0x000000191a007248 */ /* 0x000fc80007fe0100 */
[----:B------:R-:W-:-:S13]  /*0f30*/  ISETP.GE.AND P0, PT, R0, R13, PT ;  /* 0x0000000d0000720c */ /* 0x000fda0003f06270 */
[----:B0-----:R-:W-:Y:S05]  /*0f40*/  @P0 EXIT ;  /* 0x000000000000094d */ /* 0x001fea0003800000 */
[----:B------:R-:W0:Y:S01]  /*0f50*/  S2R R3, SR_LANEID ;  /* 0x0000000000037919 */ /* 0x000e220000000000 */
[----:B------:R-:W1:Y:S01]  /*0f60*/  LDCU.64 UR6, c[0x0][0x390] ;  /* 0x00007200ff0677ac */ /* 0x000e620008000a00 */
[----:B------:R-:W-:Y:S01]  /*0f70*/  IMAD R0, R26, R13, RZ ;  /* 0x0000000d1a007224 */ /* 0x000fe200078e02ff */
[----:B------:R-:W-:-:S04]  /*0f80*/  SHF.R.U32.HI R19, RZ, 0x1, R13 ;  /* 0x00000001ff137819 */ /* 0x000fc8000001160d */
[----:B------:R-:W-:-:S05]  /*0f90*/  IADD3 R0, P0, PT, R0, R25, RZ ;  /* 0x0000001900007210 */ /* 0x000fca0007f1e0ff */
[----:B------:R-:W-:Y:S01]  /*0fa0*/  IMAD.X R17, RZ, RZ, RZ, P0 ;  /* 0x000000ffff117224 */ /* 0x000fe200000e06ff */
[----:B-1----:R-:W-:Y:S02]  /*0fb0*/  LEA R15, P0, R0, UR6, 0x2 ;  /* 0x00000006000f7c11 */ /* 0x002fe4000f8010ff */
[----:B0-----:R-:W-:Y:S02]  /*0fc0*/  LOP3.LUT R2, R3, 0x3, RZ, 0xc0, !PT ;  /* 0x0000000303027812 */ /* 0x001fe400078ec0ff */
[----:B------:R-:W-:Y:S01]  /*0fd0*/  SHF.R.U32.HI R13, RZ, 0x2, R3 ;  /* 0x00000002ff0d7819 */ /* 0x000fe20000011603 */
[----:B------:R-:W-:-:S04]  /*0fe0*/  IMAD.MOV.U32 R3, RZ, RZ, RZ ;  /* 0x000000ffff037224 */ /* 0x000fc800078e00ff */
[----:B------:R-:W-:Y:S01]  /*0ff0*/  IMAD.WIDE.U32 R12, R13, R19, R2 ;  /* 0x000000130d0c7225 */ /* 0x000fe200078e0002 */
[----:B------:R-:W-:Y:S01]  /*1000*/  LEA.HI.X R3, R0, UR7, R17, 0x2, P0 ;  /* 0x0000000700037c11 */ /* 0x000fe200080f1411 */
[----:B------:R-:W-:Y:S05]  /*1010*/  WARPSYNC.ALL ;  /* 0x0000000000007948 */ /* 0x000fea0003800000 */
[----:B------:R-:W-:-:S04]  /*1020*/  LEA R2, P0, R12, R15, 0x3 ;  /* 0x0000000f0c027211 */ /* 0x000fc800078018ff */
[----:B------:R-:W-:-:S03]  /*1030*/  LEA.HI.X R3, R12, R3, R13, 0x3, P0 ;  /* 0x000000030c037211 */ /* 0x000fc600000f1c0d */
[----:B------:R-:W-:Y:S02]  /*1040*/  IMAD.WIDE.U32 R12, R19, 0x40, R2 ;  /* 0x00000040130c7825 */ /* 0x000fe400078e0002 */
[----:B------:R-:W-:Y:S04]  /*1050*/  STG.E.64 desc[UR4][R2.64], R4 ;  /* 0x0000000402007986 */ /* 0x000fe8000c101b04 */
[----:B------:R-:W-:Y:S04]  /*1060*/  STG.E.64 desc[UR4][R12.64], R6 ;  /* 0x000000060c007986 */ /* 0x000fe8000c101b04 */
[----:B------:R-:W-:Y:S04]  /*1070*/  STG.E.64 desc[UR4][R2.64+0x20], R8 ;  /* 0x0000200802007986 */ /* 0x000fe8000c101b04 */
[----:B------:R-:W-:Y:S01]  /*1080*/  STG.E.64 desc[UR4][R12.64+0x20], R10 ;  /* 0x0000200a0c007986 */ /* 0x000fe2000c101b04 */
[----:B------:R-:W-:Y:S05]  /*1090*/  EXIT ;  /* 0x000000000000794d */ /* 0x000fea0003800000 */
.L_x_10:
[----:B------:R-:W-:-:S00]  /*10a0*/  BRA `(.L_x_10) ;  /* 0xfffffffc00fc7947 */ /* 0x000fc0000383ffff */
[----:B------:R-:W-:-:S00]  /*10b0*/  NOP ;  /* 0x0000000000007918 */ /* 0x000fc00000000000 */
        /* <DEDUP_REMOVED lines=12> */
.L_x_16:


//--------------------- .text._Z17matmul_cuda_coresPKfS0_Pfi --------------------------
	.section	.text._Z17matmul_cuda_coresPKfS0_Pfi,"ax",@progbits
	.align	128
        .global         _Z17matmul_cuda_coresPKfS0_Pfi
        .type           _Z17matmul_cuda_coresPKfS0_Pfi,@function
        .size           _Z17matmul_cuda_coresPKfS0_Pfi,(.L_x_17 - _Z17matmul_cuda_coresPKfS0_Pfi)
        .other          _Z17matmul_cuda_coresPKfS0_Pfi,@"STO_CUDA_ENTRY STV_DEFAULT"
_Z17matmul_cuda_coresPKfS0_Pfi:
.text._Z17matmul_cuda_coresPKfS0_Pfi:
[----:B------:R-:W-:Y:S01]  /*0000*/  LDC R1, c[0x0][0x37c] ;  /* 0x0000df00ff017b82 */ /* 0x000fe20000000800 */
[----:B------:R-:W0:Y:S07]  /*0010*/  S2R R0, SR_TID.Y ;  /* 0x0000000000007919 */ /* 0x000e2e0000002200 */
[----:B------:R-:W0:Y:S01]  /*0020*/  S2UR UR4, SR_CTAID.Y ;  /* 0x00000000000479c3 */ /* 0x000e220000002600 */
[----:B------:R-:W1:Y:S01]  /*0030*/  LDCU UR20, c[0x0][0x398] ;  /* 0x00007300ff1477ac */ /* 0x000e620008000800 */
[----:B------:R-:W2:Y:S06]  /*0040*/  S2R R3, SR_TID.X ;  /* 0x0000000000037919 */ /* 0x000eac0000002100 */
[----:B------:R-:W0:Y:S08]  /*0050*/  LDC R13, c[0x0][0x364] ;  /* 0x0000d900ff0d7b82 */ /* 0x000e300000000800 */
[----:B------:R-:W2:Y:S08]  /*0060*/  S2UR UR5, SR_CTAID.X ;  /* 0x00000000000579c3 */ /* 0x000eb00000002500 */
[----:B------:R-:W2:Y:S01]  /*0070*/  LDC R2, c[0x0][0x360] ;  /* 0x0000d800ff027b82 */ /* 0x000ea20000000800 */
[----:B0-----:R-:W-:-:S02]  /*0080*/  IMAD R13, R13, UR4, R0 ;  /* 0x000000040d0d7c24 */ /* 0x001fc4000f8e0200 */
[----:B--2---:R-:W-:-:S05]  /*0090*/  IMAD R0, R2, UR5, R3 ;  /* 0x0000000502007c24 */ /* 0x004fca000f8e0203 */
[----:B------:R-:W-:-:S04]  /*00a0*/  VIMNMX R2, PT, PT, R13, R0, !PT ;  /* 0x000000000d027248 */ /* 0x000fc80007fe0100 */
[----:B-1----:R-:W-:-:S13]  /*00b0*/  ISETP.GE.AND P0, PT, R2, UR20, PT ;  /* 0x0000001402007c0c */ /* 0x002fda000bf06270 */
[----:B------:R-:W-:Y:S05]  /*00c0*/  @P0 EXIT ;  /* 0x000000000000094d */ /* 0x000fea0003800000 */
[----:B------:R-:W-:Y:S01]  /*00d0*/  UISETP.GE.U32.AND UP0, UPT, UR20, 0x8, UPT ;  /* 0x000000081400788c */ /* 0x000fe2000bf06070 */
[----:B------:R-:W-:Y:S02]  /*00e0*/  HFMA2 R12, -RZ, RZ, 0, 0 ;  /* 0x00000000ff0c7431 */ /* 0x000fe400000001ff */
[----:B------:R-:W-:Y:S01]  /*00f0*/  IMAD R13, R13, UR20, RZ ;  /* 0x000000140d0d7c24 */ /* 0x000fe2000f8e02ff */
[----:B------:R-:W-:Y:S01]  /*0100*/  UMOV UR4, URZ ;  /* 0x000000ff00047c82 */ /* 0x000fe20008000000 */
[----:B------:R-:W0:Y:S04]  /*0110*/  LDCU.64 UR18, c[0x0][0x358] ;  /* 0x00006b00ff1277ac */ /* 0x000e280008000a00 */
[----:B------:R-:W-:Y:S05]  /*0120*/  BRA.U !UP0, `(.L_x_11) ;  /* 0x0000000508047547 */ /* 0x000fea000b800000 */
[----:B------:R-:W1:Y:S01]  /*0130*/  LDCU.128 UR24, c[0x0][0x380] ;  /* 0x00007000ff1877ac */ /* 0x000e620008000c00 */
[----:B------:R-:W-:Y:S02]  /*0140*/  MOV R12, RZ ;  /* 0x000000ff000c7202 */ /* 0x000fe40000000f00 */
[----:B------:R-:W-:Y:S01]  /*0150*/  MOV R14, R0 ;  /* 0x00000000000e7202 */ /* 0x000fe20000000f00 */
[----:B------:R-:W-:-:S04]  /*0160*/  ULOP3.LUT UR4, UR20, 0x7ffffff8, URZ, 0xc0, !UPT ;  /* 0x7ffffff814047892 */ /* 0x000fc8000f8ec0ff */
[----:B------:R-:W-:Y:S01]  /*0170*/  UIADD3 UR5, UPT, UPT, -UR4, URZ, URZ ;  /* 0x000000ff04057290 */ /* 0x000fe2000fffe1ff */
[----:B-1----:R-:W-:Y:S01]  /*0180*/  MOV R2, UR24 ;  /* 0x0000001800027c02 */ /* 0x002fe20008000f00 */
[----:B------:R-:W-:Y:S01]  /*0190*/  UIMAD.WIDE UR6, UR20, 0x8, UR26 ;  /* 0x00000008140678a5 */ /* 0x000fe2000f8e021a */
[----:B------:R-:W-:Y:S01]  /*01a0*/  MOV R3, UR25 ;  /* 0x0000001900037c02 */ /* 0x000fe20008000f00 */
[----:B------:R-:W-:Y:S02]  /*01b0*/  UIMAD.WIDE UR8, UR20, 0xc, UR26 ;  /* 0x0000000c140878a5 */ /* 0x000fe4000f8e021a */
[----:B------:R-:W-:Y:S01]  /*01c0*/  UIMAD.WIDE UR10, UR20, 0x10, UR26 ;  /* 0x00000010140a78a5 */ /* 0x000fe2000f8e021a */
[----:B------:R-:W-:Y:S01]  /*01d0*/  IMAD.WIDE.U32 R2, R13, 0x4, R2 ;  /* 0x000000040d027825 */ /* 0x000fe200078e0002 */
[----:B------:R-:W-:Y:S02]  /*01e0*/  UIMAD.WIDE UR12, UR20, 0x14, UR26 ;  /* 0x00000014140c78a5 */ /* 0x000fe4000f8e021a */
[----:B------:R-:W-:Y:S01]  /*01f0*/  UIMAD.WIDE UR14, UR20, 0x18, UR26 ;  /* 0x00000018140e78a5 */ /* 0x000fe2000f8e021a */
[----:B------:R-:W-:Y:S01]  /*0200*/  IADD3 R2, P0, PT, R2, 0x10, RZ ;  /* 0x0000001002027810 */ /* 0x000fe20007f1e0ff */
[----:B------:R-:W-:-:S03]  /*0210*/  UIMAD.WIDE UR16, UR20, 0x1c, UR26 ;  /* 0x0000001c141078a5 */ /* 0x000fc6000f8e021a */
[----:B------:R-:W-:-:S09]  /*0220*/  IADD3.X R3, PT, PT, RZ, R3, RZ, P0, !PT ;  /* 0x00000003ff037210 */ /* 0x000fd200007fe4ff */
.L_x_12:
[----:B------:R-:W-:Y:S01]  /*0230*/  UIMAD.WIDE UR22, UR20, 0x4, UR26 ;  /* 0x00000004141678a5 */ /* 0x000fe2000f8e021a */
[----:B------:R-:W-:Y:S02]  /*0240*/  IMAD.MOV.U32 R23, RZ, RZ, 0x4 ;  /* 0x00000004ff177424 */ /* 0x000fe400078e00ff */
[----:B------:R-:W-:Y:S01]  /*0250*/  HFMA2 R11, -RZ, RZ, 0, 2.384185791015625e-07 ;  /* 0x00000004ff0b7431 */ /* 0x000fe200000001ff */
[----:B------:R-:W-:Y:S01]  /*0260*/  MOV R25, 0x4 ;  /* 0x0000000400197802 */ /* 0x000fe20000000f00 */
[----:B0-----:R-:W2:Y:S01]  /*0270*/  LDG.E R21, desc[UR18][R2.64+-0x10] ;  /* 0xfffff01202157981 */ /* 0x001ea2000c1e1900 */
[C---:B------:R-:W-:Y:S01]  /*0280*/  IMAD.WIDE R22, R14.reuse, R23, UR26 ;  /* 0x0000001a0e167e25 */ /* 0x040fe2000f8e0217 */
[----:B------:R-:W-:Y:S02]  /*0290*/  MOV R8, UR22 ;  /* 0x0000001600087c02 */ /* 0x000fe40008000f00 */
[----:B------:R-:W-:Y:S01]  /*02a0*/  MOV R9, UR23 ;  /* 0x0000001700097c02 */ /* 0x000fe20008000f00 */
[----:B------:R-:W3:Y:S02]  /*02b0*/  LDG.E R19, desc[UR18][R2.64+-0xc] ;  /* 0xfffff41202137981 */ /* 0x000ee4000c1e1900 */
[----:B------:R-:W-:-:S02]  /*02c0*/  IMAD.WIDE R8, R14, 0x4, R8 ;  /* 0x000000040e087825 */ /* 0x000fc400078e0208 */
[----:B------:R-:W2:Y:S01]  /*02d0*/  LDG.E R22, desc[UR18][R22.64] ;  /* 0x0000001216167981 */ /* 0x000ea2000c1e1900 */
[----:B------:R-:W-:Y:S01]  /*02e0*/  MOV R5, 0x4 ;  /* 0x0000000400057802 */ /* 0x000fe20000000f00 */
[C---:B------:R-:W-:Y:S02]  /*02f0*/  IMAD.WIDE R24, R14.reuse, R25, UR6 ;  /* 0x000000060e187e25 */ /* 0x040fe4000f8e0219 */
[----:B------:R0:W3:Y:S02]  /*0300*/  LDG.E R20, desc[UR18][R8.64] ;  /* 0x0000001208147981 */ /* 0x0000e4000c1e1900 */
[----:B------:R-:W-:Y:S02]  /*0310*/  IMAD.WIDE R10, R14, R11, UR8 ;  /* 0x000000080e0a7e25 */ /* 0x000fe4000f8e020b */
[----:B------:R-:W4:Y:S04]  /*0320*/  LDG.E R18, desc[UR18][R24.64] ;  /* 0x0000001218127981 */ /* 0x000f28000c1e1900 */
[----:B------:R-:W4:Y:S01]  /*0330*/  LDG.E R17, desc[UR18][R2.64+-0x8] ;  /* 0xfffff81202117981 */ /* 0x000f22000c1e1900 */
[----:B0-----:R-:W-:-:S02]  /*0340*/  HFMA2 R9, -RZ, RZ, 0, 2.384185791015625e-07 ;  /* 0x00000004ff097431 */ /* 0x001fc400000001ff */
[----:B------:R-:W-:Y:S01]  /*0350*/  IMAD.MOV.U32 R7, RZ, RZ, 0x4 ;  /* 0x00000004ff077424 */ /* 0x000fe200078e00ff */
[----:B------:R0:W5:Y:S01]  /*0360*/  LDG.E R16, desc[UR18][R10.64] ;  /* 0x000000120a107981 */ /* 0x000162000c1e1900 */
[----:B------:R-:W-:-:S03]  /*0370*/  IMAD.WIDE R4, R14, R5, UR10 ;  /* 0x0000000a0e047e25 */ /* 0x000fc6000f8e0205 */
[----:B------:R-:W5:Y:S01]  /*0380*/  LDG.E R15, desc[UR18][R2.64+-0x4] ;  /* 0xfffffc12020f7981 */ /* 0x000f62000c1e1900 */
[C---:B------:R-:W-:Y:S01]  /*0390*/  IMAD.WIDE R6, R14.reuse, R7, UR12 ;  /* 0x0000000c0e067e25 */ /* 0x040fe2000f8e0207 */
[----:B------:R-:W-:Y:S02]  /*03a0*/  MOV R27, 0x4 ;  /* 0x00000004001b7802 */ /* 0x000fe40000000f00 */
[----:B------:R1:W5:Y:S01]  /*03b0*/  LDG.E R4, desc[UR18][R4.64] ;  /* 0x0000001204047981 */ /* 0x000362000c1e1900 */
[----:B------:R-:W-:-:S03]  /*03c0*/  IMAD.WIDE R8, R14, R9, UR14 ;  /* 0x0000000e0e087e25 */ /* 0x000fc6000f8e0209 */
[----:B------:R-:W5:Y:S01]  /*03d0*/  LDG.E R23, desc[UR18][R2.64] ;  /* 0x0000001202177981 */ /* 0x000f62000c1e1900 */
[----:B0-----:R-:W-:-:S03]  /*03e0*/  IMAD.WIDE R10, R14, R27, UR16 ;  /* 0x000000100e0a7e25 */ /* 0x001fc6000f8e021b */
[----:B------:R-:W5:Y:S04]  /*03f0*/  LDG.E R7, desc[UR18][R6.64] ;  /* 0x0000001206077981 */ /* 0x000f68000c1e1900 */
[----:B------:R-:W5:Y:S04]  /*0400*/  LDG.E R24, desc[UR18][R2.64+0x4] ;  /* 0x0000041202187981 */ /* 0x000f68000c1e1900 */
[----:B------:R-:W5:Y:S04]  /*0410*/  LDG.E R8, desc[UR18][R8.64] ;  /* 0x0000001208087981 */ /* 0x000f68000c1e1900 */
[----:B------:R-:W5:Y:S04]  /*0420*/  LDG.E R25, desc[UR18][R2.64+0x8] ;  /* 0x0000081202197981 */ /* 0x000f68000c1e1900 */
[----:B------:R-:W5:Y:S04]  /*0430*/  LDG.E R10, desc[UR18][R10.64] ;  /* 0x000000120a0a7981 */ /* 0x000f68000c1e1900 */
[----:B------:R0:W5:Y:S01]  /*0440*/  LDG.E R27, desc[UR18][R2.64+0xc] ;  /* 0x00000c12021b7981 */ /* 0x000162000c1e1900 */
[----:B------:R-:W-:-:S04]  /*0450*/  UIADD3 UR5, UPT, UPT, UR5, 0x8, URZ ;  /* 0x0000000805057890 */ /* 0x000fc8000fffe0ff */
[----:B------:R-:W-:Y:S01]  /*0460*/  UISETP.NE.AND UP0, UPT, UR5, URZ, UPT ;  /* 0x000000ff0500728c */ /* 0x000fe2000bf05270 */
[----:B-1----:R-:W-:Y:S02]  /*0470*/  MOV R5, UR20 ;  /* 0x0000001400057c02 */ /* 0x002fe40008000f00 */
[----:B0-----:R-:W-:Y:S02]  /*0480*/  IADD3 R2, P0, PT, R2, 0x20, RZ ;  /* 0x0000002002027810 */ /* 0x001fe40007f1e0ff */
[----:B------:R-:W-:Y:S02]  /*0490*/  LEA R14, R5, R14, 0x3 ;  /* 0x0000000e050e7211 */ /* 0x000fe400078e18ff */
[----:B------:R-:W-:Y:S01]  /*04a0*/  IADD3.X R3, PT, PT, RZ, R3, RZ, P0, !PT ;  /* 0x00000003ff037210 */ /* 0x000fe200007fe4ff */
[----:B--2---:R-:W-:-:S04]  /*04b0*/  FFMA R22, R21, R22, R12 ;  /* 0x0000001615167223 */ /* 0x004fc8000000000c */
[----:B---3--:R-:W-:-:S04]  /*04c0*/  FFMA R20, R19, R20, R22 ;  /* 0x0000001413147223 */ /* 0x008fc80000000016 */
[----:B----4-:R-:W-:-:S04]  /*04d0*/  FFMA R18, R17, R18, R20 ;  /* 0x0000001211127223 */ /* 0x010fc80000000014 */
[----:B-----5:R-:W-:-:S04]  /*04e0*/  FFMA R16, R15, R16, R18 ;  /* 0x000000100f107223 */ /* 0x020fc80000000012 */
[----:B------:R-:W-:-:S04]  /*04f0*/  FFMA R23, R23, R4, R16 ;  /* 0x0000000417177223 */ /* 0x000fc80000000010 */
[----:B------:R-:W-:-:S04]  /*0500*/  FFMA R24, R24, R7, R23 ;  /* 0x0000000718187223 */ /* 0x000fc80000000017 */
[----:B------:R-:W-:-:S04]  /*0510*/  FFMA R8, R25, R8, R24 ;  /* 0x0000000819087223 */ /* 0x000fc80000000018 */
[----:B------:R-:W-:Y:S01]  /*0520*/  FFMA R12, R27, R10, R8 ;  /* 0x0000000a1b0c7223 */ /* 0x000fe20000000008 */
[----:B------:R-:W-:Y:S06]  /*0530*/  BRA.U UP0, `(.L_x_12) ;  /* 0xfffffffd003c7547 */ /* 0x000fec000b83ffff */
.L_x_11:
[----:B------:R-:W-:-:S04]  /*0540*/  ULOP3.LUT UR6, UR20, 0x7, URZ, 0xc0, !UPT ;  /* 0x0000000714067892 */ /* 0x000fc8000f8ec0ff */
[----:B------:R-:W-:-:S09]  /*0550*/  UISETP.NE.AND UP0, UPT, UR6, URZ, UPT ;  /* 0x000000ff0600728c */ /* 0x000fd2000bf05270 */
[----:B------:R-:W-:Y:S05]  /*0560*/  BRA.U !UP0, `(.L_x_13) ;  /* 0x0000000508387547 */ /* 0x000fea000b800000 */
[----:B------:R-:W-:Y:S02]  /*0570*/  UISETP.GE.U32.AND UP0, UPT, UR6, 0x4, UPT ;  /* 0x000000040600788c */ /* 0x000fe4000bf06070 */
[----:B------:R-:W-:-:S04]  /*0580*/  ULOP3.LUT UR5, UR20, 0x3, URZ, 0xc0, !UPT ;  /* 0x0000000314057892 */ /* 0x000fc8000f8ec0ff */
[----:B------:R-:W-:-:S03]  /*0590*/  UISETP.NE.AND UP1, UPT, UR5, URZ, UPT ;  /* 0x000000ff0500728c */ /* 0x000fc6000bf25270 */
[----:B------:R-:W-:Y:S08]  /*05a0*/  BRA.U !UP0, `(.L_x_14) ;  /* 0x00000001087c7547 */ /* 0x000ff0000b800000 */
[----:B------:R-:W1:Y:S01]  /*05b0*/  LDC.64 R6, c[0x0][0x388] ;  /* 0x0000e200ff067b82 */ /* 0x000e620000000a00 */
[----:B------:R-:W2:Y:S01]  /*05c0*/  LDCU.64 UR6, c[0x0][0x380] ;  /* 0x00007000ff0677ac */ /* 0x000ea20008000a00 */
[----:B------:R-:W-:Y:S01]  /*05d0*/  IMAD.U32 R9, RZ, RZ, UR4 ;  /* 0x00000004ff097e24 */ /* 0x000fe2000f8e00ff */
[C---:B------:R-:W-:Y:S02]  /*05e0*/  IADD3 R3, PT, PT, R13.reuse, UR4, RZ ;  /* 0x000000040d037c10 */ /* 0x040fe4000fffe0ff */
[----:B------:R-:W-:Y:S01]  /*05f0*/  IADD3 R10, P0, PT, R13, UR4, RZ ;  /* 0x000000040d0a7c10 */ /* 0x000fe2000ff1e0ff */
[----:B------:R-:W-:Y:S01]  /*0600*/  IMAD R9, R9, UR20, R0 ;  /* 0x0000001409097c24 */ /* 0x000fe2000f8e0200 */
[----:B------:R-:W-:Y:S01]  /*0610*/  MOV R11, UR20 ;  /* 0x00000014000b7c02 */ /* 0x000fe20008000f00 */
[----:B------:R-:W3:Y:S01]  /*0620*/  LDC.64 R4, c[0x0][0x380] ;  /* 0x0000e000ff047b82 */ /* 0x000ee20000000a00 */
[----:B------:R-:W-:Y:S01]  /*0630*/  MOV R15, UR20 ;  /* 0x00000014000f7c02 */ /* 0x000fe20008000f00 */
[----:B-1----:R-:W-:Y:S01]  /*0640*/  IMAD.WIDE R6, R9, 0x4, R6 ;  /* 0x0000000409067825 */ /* 0x002fe200078e0206 */
[----:B------:R-:W-:-:S05]  /*0650*/  MOV R9, UR20 ;  /* 0x0000001400097c02 */ /* 0x000fca0008000f00 */
[----:B------:R-:W-:Y:S02]  /*0660*/  IMAD.WIDE R8, R9, 0x4, R6 ;  /* 0x0000000409087825 */ /* 0x000fe400078e0206 */
[----:B0-----:R-:W4:Y:S02]  /*0670*/  LDG.E R6, desc[UR18][R6.64] ;  /* 0x0000001206067981 */ /* 0x001f24000c1e1900 */
[----:B---3--:R-:W-:Y:S01]  /*0680*/  IMAD.WIDE.U32 R4, R3, 0x4, R4 ;  /* 0x0000000403047825 */ /* 0x008fe200078e0004 */
[----:B------:R-:W-:Y:S01]  /*0690*/  IADD3.X R3, PT, PT, RZ, RZ, RZ, P0, !PT ;  /* 0x000000ffff037210 */ /* 0x000fe200007fe4ff */
[----:B------:R-:W3:Y:S01]  /*06a0*/  LDG.E R17, desc[UR18][R8.64] ;  /* 0x0000001208117981 */ /* 0x000ee2000c1e1900 */
[----:B--2---:R-:W-:-:S03]  /*06b0*/  LEA R2, P0, R10, UR6, 0x2 ;  /* 0x000000060a027c11 */ /* 0x004fc6000f8010ff */
[----:B------:R-:W4:Y:S01]  /*06c0*/  LDG.E R5, desc[UR18][R4.64] ;  /* 0x0000001204057981 */ /* 0x000f22000c1e1900 */
[----:B------:R-:W-:Y:S01]  /*06d0*/  LEA.HI.X R3, R10, UR7, R3, 0x2, P0 ;  /* 0x000000070a037c11 */ /* 0x000fe200080f1403 */
[----:B------:R-:W-:-:S04]  /*06e0*/  IMAD.WIDE R10, R11, 0x4, R8 ;  /* 0x000000040b0a7825 */ /* 0x000fc800078e0208 */
[----:B------:R-:W3:Y:S01]  /*06f0*/  LDG.E R16, desc[UR18][R2.64+0x4] ;  /* 0x0000041202107981 */ /* 0x000ee2000c1e1900 */
[----:B------:R-:W-:-:S03]  /*0700*/  IMAD.WIDE R14, R15, 0x4, R10 ;  /* 0x000000040f0e7825 */ /* 0x000fc600078e020a */
[----:B------:R-:W2:Y:S04]  /*0710*/  LDG.E R19, desc[UR18][R10.64] ;  /* 0x000000120a137981 */ /* 0x000ea8000c1e1900 */
[----:B------:R-:W2:Y:S04]  /*0720*/  LDG.E R18, desc[UR18][R2.64+0x8] ;  /* 0x0000081202127981 */ /* 0x000ea8000c1e1900 */
[----:B------:R-:W5:Y:S04]  /*0730*/  LDG.E R20, desc[UR18][R2.64+0xc] ;  /* 0x00000c1202147981 */ /* 0x000f68000c1e1900 */
[----:B------:R-:W5:Y:S01]  /*0740*/  LDG.E R14, desc[UR18][R14.64] ;  /* 0x000000120e0e7981 */ /* 0x000f62000c1e1900 */
[----:B------:R-:W-:Y:S01]  /*0750*/  UIADD3 UR4, UPT, UPT, UR4, 0x4, URZ ;  /* 0x0000000404047890 */ /* 0x000fe2000fffe0ff */
[----:B----4-:R-:W-:-:S04]  /*0760*/  FFMA R5, R5, R6, R12 ;  /* 0x0000000605057223 */ /* 0x010fc8000000000c */
[----:B---3--:R-:W-:-:S04]  /*0770*/  FFMA R5, R16, R17, R5 ;  /* 0x0000001110057223 */ /* 0x008fc80000000005 */
[----:B--2---:R-:W-:-:S04]  /*0780*/  FFMA R5, R18, R19, R5 ;  /* 0x0000001312057223 */ /* 0x004fc80000000005 */
[----:B-----5:R-:W-:-:S07]  /*0790*/  FFMA R12, R20, R14, R5 ;  /* 0x0000000e140c7223 */ /* 0x020fce0000000005 */
.L_x_14:
[----:B------:R-:W-:Y:S05]  /*07a0*/  BRA.U !UP1, `(.L_x_13) ;  /* 0x0000000109a87547 */ /* 0x000fea000b800000 */
[----:B------:R-:W-:Y:S01]  /*07b0*/  UISETP.NE.AND UP0, UPT, UR5, 0x1, UPT ;  /* 0x000000010500788c */ /* 0x000fe2000bf05270 */
[----:B------:R-:W-:Y:S01]  /*07c0*/  MOV R7, UR4 ;  /* 0x0000000400077c02 */ /* 0x000fe20008000f00 */
[----:B------:R-:W-:Y:S02]  /*07d0*/  ULOP3.LUT UR5, UR20, 0x1, URZ, 0xc0, !UPT ;  /* 0x0000000114057892 */ /* 0x000fe4000f8ec0ff */
[----:B------:R-:W-:Y:S02]  /*07e0*/  MOV R15, UR20 ;  /* 0x00000014000f7c02 */ /* 0x000fe40008000f00 */
[----:B------:R-:W-:Y:S01]  /*07f0*/  UISETP.NE.U32.AND UP1, UPT, UR5, 0x1, UPT ;  /* 0x000000010500788c */ /* 0x000fe2000bf25070 */
[----:B------:R-:W-:-:S04]  /*0800*/  PLOP3.LUT P1, PT, PT, PT, UP0, 0x80, 0x8 ;  /* 0x000000000008781c */ /* 0x000fc80003f2f008 */
[----:B------:R-:W1:Y:S01]  /*0810*/  @UP0 LDCU.128 UR8, c[0x0][0x380] ;  /* 0x00007000ff0807ac */ /* 0x000e620008000c00 */
[----:B------:R-:W-:Y:S01]  /*0820*/  PLOP3.LUT P0, PT, PT, PT, UP1, 0x80, 0x8 ;  /* 0x000000000008781c */ /* 0x000fe20003f0f018 */
[----:B------:R-:W2:Y:S04]  /*0830*/  @UP0 LDCU.64 UR6, c[0x0][0x380] ;  /* 0x00007000ff0607ac */ /* 0x000ea80008000a00 */
[----:B------:R-:W3:Y:S03]  /*0840*/  @!UP1 LDCU.128 UR12, c[0x0][0x380] ;  /* 0x00007000ff0c97ac */ /* 0x000ee60008000c00 */
[C---:B------:R-:W-:Y:S02]  /*0850*/  @P1 IADD3 R3, PT, PT, R13.reuse, UR4, RZ ;  /* 0x000000040d031c10 */ /* 0x040fe4000fffe0ff */
[----:B------:R-:W-:Y:S01]  /*0860*/  @P1 IADD3 R6, P2, PT, R13, UR4, RZ ;  /* 0x000000040d061c10 */ /* 0x000fe2000ff5e0ff */
[----:B------:R-:W-:Y:S01]  /*0870*/  @UP0 UIADD3 UR4, UPT, UPT, UR4, 0x2, URZ ;  /* 0x0000000204040890 */ /* 0x000fe2000fffe0ff */
[----:B-1----:R-:W-:Y:S01]  /*0880*/  MOV R11, UR9 ;  /* 0x00000009000b7c02 */ /* 0x002fe20008000f00 */
[----:B------:R-:W-:Y:S01]  /*0890*/  IMAD.U32 R10, RZ, RZ, UR8 ;  /* 0x00000008ff0a7e24 */ /* 0x000fe2000f8e00ff */
[----:B------:R-:W-:-:S02]  /*08a0*/  MOV R4, UR10 ;  /* 0x0000000a00047c02 */ /* 0x000fc40008000f00 */
[----:B------:R-:W-:Y:S01]  /*08b0*/  MOV R5, UR11 ;  /* 0x0000000b00057c02 */ /* 0x000fe20008000f00 */
[----:B------:R-:W-:-:S04]  /*08c0*/  @P1 IMAD.WIDE.U32 R10, R3, 0x4, R10 ;  /* 0x00000004030a1825 */ /* 0x000fc800078e000a */
[----:B------:R-:W-:Y:S01]  /*08d0*/  @P1 IMAD R3, R7, UR20, R0 ;  /* 0x0000001407031c24 */ /* 0x000fe2000f8e0200 */
[----:B------:R-:W-:Y:S01]  /*08e0*/  @P1 IADD3.X R7, PT, PT, RZ, RZ, RZ, P2, !PT ;  /* 0x000000ffff071210 */ /* 0x000fe200017fe4ff */
[----:B------:R-:W-:Y:S01]  /*08f0*/  IMAD.U32 R19, RZ, RZ, UR4 ;  /* 0x00000004ff137e24 */ /* 0x000fe2000f8e00ff */
[C---:B--2---:R-:W-:Y:S01]  /*0900*/  @P1 LEA R2, P2, R6.reuse, UR6, 0x2 ;  /* 0x0000000606021c11 */ /* 0x044fe2000f8410ff */
[----:B------:R-:W-:Y:S01]  /*0910*/  @P1 IMAD.WIDE R4, R3, 0x4, R4 ;  /* 0x0000000403041825 */ /* 0x000fe200078e0204 */
[----:B------:R-:W-:Y:S01]  /*0920*/  @!P0 IADD3 R17, PT, PT, R13, UR4, RZ ;  /* 0x000000040d118c10 */ /* 0x000fe2000fffe0ff */
[----:B0-----:R-:W2:Y:S01]  /*0930*/  @P1 LDG.E R11, desc[UR18][R10.64] ;  /* 0x000000120a0b1981 */ /* 0x001ea2000c1e1900 */
[----:B------:R-:W-:Y:S01]  /*0940*/  @P1 LEA.HI.X R3, R6, UR7, R7, 0x2, P2 ;  /* 0x0000000706031c11 */ /* 0x000fe200090f1407 */
[----:B------:R-:W-:Y:S01]  /*0950*/  @!P0 IMAD R19, R19, UR20, R0 ;  /* 0x0000001413138c24 */ /* 0x000fe2000f8e0200 */
[----:B---3--:R-:W-:Y:S01]  /*0960*/  MOV R6, UR12 ;  /* 0x0000000c00067c02 */ /* 0x008fe20008000f00 */
[----:B------:R-:W-:Y:S01]  /*0970*/  @P1 IMAD.WIDE R14, R15, 0x4, R4 ;  /* 0x000000040f0e1825 */ /* 0x000fe200078e0204 */
[----:B------:R-:W-:Y:S01]  /*0980*/  MOV R7, UR13 ;  /* 0x0000000d00077c02 */ /* 0x000fe20008000f00 */
[----:B------:R-:W2:Y:S01]  /*0990*/  @P1 LDG.E R4, desc[UR18][R4.64] ;  /* 0x0000001204041981 */ /* 0x000ea2000c1e1900 */
[----:B------:R-:W-:-:S02]  /*09a0*/  MOV R8, UR14 ;  /* 0x0000000e00087c02 */ /* 0x000fc40008000f00 */
[----:B------:R-:W-:Y:S01]  /*09b0*/  MOV R9, UR15 ;  /* 0x0000000f00097c02 */ /* 0x000fe20008000f00 */
[----:B------:R-:W-:Y:S01]  /*09c0*/  @!P0 IMAD.WIDE.U32 R6, R17, 0x4, R6 ;  /* 0x0000000411068825 */ /* 0x000fe200078e0006 */
[----:B------:R-:W3:Y:S03]  /*09d0*/  @P1 LDG.E R14, desc[UR18][R14.64] ;  /* 0x000000120e0e1981 */ /* 0x000ee6000c1e1900 */
[----:B------:R-:W-:Y:S01]  /*09e0*/  @!P0 IMAD.WIDE R8, R19, 0x4, R8 ;  /* 0x0000000413088825 */ /* 0x000fe200078e0208 */
[----:B------:R-:W3:Y:S04]  /*09f0*/  @P1 LDG.E R2, desc[UR18][R2.64+0x4] ;  /* 0x0000041202021981 */ /* 0x000ee8000c1e1900 */
[----:B------:R-:W4:Y:S04]  /*0a00*/  @!P0 LDG.E R7, desc[UR18][R6.64] ;  /* 0x0000001206078981 */ /* 0x000f28000c1e1900 */
[----:B------:R-:W4:Y:S01]  /*0a10*/  @!P0 LDG.E R8, desc[UR18][R8.64] ;  /* 0x0000001208088981 */ /* 0x000f22000c1e1900 */
[----:B--2---:R-:W-:-:S04]  /*0a20*/  @P1 FFMA R11, R11, R4, R12 ;  /* 0x000000040b0b1223 */ /* 0x004fc8000000000c */
[----:B---3--:R-:W-:-:S04]  /*0a30*/  @P1 FFMA R12, R2, R14, R11 ;  /* 0x0000000e020c1223 */ /* 0x008fc8000000000b */
[----:B----4-:R-:W-:-:S07]  /*0a40*/  @!P0 FFMA R12, R7, R8, R12 ;  /* 0x00000008070c8223 */ /* 0x010fce000000000c */
.L_x_13:
[----:B------:R-:W1:Y:S01]  /*0a50*/  LDC.64 R2, c[0x0][0x390] ;  /* 0x0000e400ff027b82 */ /* 0x000e620000000a00 */
[----:B------:R-:W-:-:S05]  /*0a60*/  IADD3 R13, PT, PT, R0, R13, RZ ;  /* 0x0000000d000d7210 */ /* 0x000fca0007ffe0ff */
[----:B-1----:R-:W-:-:S05]  /*0a70*/  IMAD.WIDE R2, R13, 0x4, R2 ;  /* 0x000000040d027825 */ /* 0x002fca00078e0202 */
[----:B0-----:R-:W-:Y:S01]  /*0a80*/  STG.E desc[UR18][R2.64], R12 ;  /* 0x0000000c02007986 */ /* 0x001fe2000c101912 */
[----:B------:R-:W-:Y:S05]  /*0a90*/  EXIT ;  /* 0x000000000000794d */ /* 0x000fea0003800000 */
.L_x_15:
        /* <DEDUP_REMOVED lines=14> */
.L_x_17:


//--------------------- .nv.shared.reserved.0     --------------------------
	.section	.nv.shared.reserved.0,"aw",@nobits
	.weak		__nv_reservedSMEM_offset_0_alias
	.size		__nv_reservedSMEM_offset_0_alias, 0, 64
	.other		__nv_reservedSMEM_offset_0_alias,@"STO_CUDA_RESERVED_SHARED STV_DEFAULT"
__nv_reservedSMEM_offset_0_alias:
	.zero		0
	.zero		64


//--------------------- .nv.constant0._Z19matmul_tensor_coresP6__halfS0_Pfi --------------------------
	.section	.nv.constant0._Z19matmul_tensor_coresP6__halfS0_Pfi,"a",@progbits
	.sectionflags	@""
	.align	4
.nv.constant0._Z19matmul_tensor_coresP6__halfS0_Pfi:
	.zero		924


//--------------------- .nv.constant0._Z17matmul_cuda_coresPKfS0_Pfi --------------------------
	.section	.nv.constant0._Z17matmul_cuda_coresPKfS0_Pfi,"a",@progbits
	.sectionflags	@""
	.align	4
.nv.constant0._Z17matmul_cuda_coresPKfS0_Pfi:
	.zero		924


//--------------------- SYMBOLS --------------------------

	.type		.nv.reservedSmem.offset0,@object
	.size		.nv.reservedSmem.offset0,0x4
